	.target	sm_80

	.elftype	@"ET_EXEC"


//--------------------- .note.nv.tkinfo           --------------------------
	.section	.note.nv.tkinfo,"",@"SHT_NOTE"
	.sectionflags	@"SHF_NOTE_NV_TKINFO"
	.tkinfo
        /*0018*/ 	.word	0x00000002
        /*0030*/ 	.string	""
        /*0030*/ 	.string	"ptxas"
        /*0030*/ 	.string	"Cuda compilation tools, release 13.0, V13.0.88"
        /*0030*/ 	.string	"Build cuda_13.0.r13.0/compiler.36424714_0"
        /*0030*/ 	.string	"-v  -suppress-debug-info  -lineinfo  -arch sm_80 "



//--------------------- .note.nv.cuinfo           --------------------------
	.section	.note.nv.cuinfo,"",@"SHT_NOTE"
	.sectionflags	@"SHF_NOTE_NV_CUINFO"
        /*0018*/ 	.short	0x0002
        /*001a*/ 	.short	0x0050
        /*001c*/ 	.short	0x0082
	.zero		2


//--------------------- .nv.info                  --------------------------
	.section	.nv.info,"",@"SHT_CUDA_INFO"
	.align	4


	//----- nvinfo : EIATTR_REGCOUNT
	.align		4
        /*0000*/ 	.byte	0x04, 0x2f
        /*0002*/ 	.short	(.L_2 - .L_1)
	.align		4
.L_1:
        /*0004*/ 	.word	index@(attn_fwd)
        /*0008*/ 	.word	0x000000fe


	//----- nvinfo : EIATTR_FRAME_SIZE
	.align		4
.L_2:
        /*000c*/ 	.byte	0x04, 0x11
        /*000e*/ 	.short	(.L_4 - .L_3)
	.align		4
.L_3:
        /*0010*/ 	.word	index@(attn_fwd)
        /*0014*/ 	.word	0x00000000


	//----- nvinfo : EIATTR_MIN_STACK_SIZE
	.align		4
.L_4:
        /*0018*/ 	.byte	0x04, 0x12
        /*001a*/ 	.short	(.L_6 - .L_5)
	.align		4
.L_5:
        /*001c*/ 	.word	index@(attn_fwd)
        /*0020*/ 	.word	0x00000000
.L_6:


//--------------------- .nv.info.attn_fwd         --------------------------
	.section	.nv.info.attn_fwd,"",@"SHT_CUDA_INFO"
	.sectionflags	@""
	.align	4


	//----- nvinfo : EIATTR_CUDA_API_VERSION
	.align		4
        /*0000*/ 	.byte	0x04, 0x37
        /*0002*/ 	.short	(.L_8 - .L_7)
.L_7:
        /*0004*/ 	.word	0x00000082


	//----- nvinfo : EIATTR_SW2861232_WAR
	.align		4
.L_8:
        /*0008*/ 	.byte	0x01, 0x35
	.zero		2


	//----- nvinfo : EIATTR_PARAM_CBANK
	.align		4
        /*000c*/ 	.byte	0x04, 0x0a
        /*000e*/ 	.short	(.L_10 - .L_9)
	.align		4
.L_9:
        /*0010*/ 	.word	index@(.nv.constant0.attn_fwd)
        /*0014*/ 	.short	0x0160
        /*0016*/ 	.short	0x0088


	//----- nvinfo : EIATTR_CBANK_PARAM_SIZE
	.align		4
.L_10:
        /*0018*/ 	.byte	0x03, 0x19
        /*001a*/ 	.short	0x0088


	//----- nvinfo : EIATTR_KPARAM_INFO
	.align		4
        /*001c*/ 	.byte	0x04, 0x17
        /*001e*/ 	.short	(.L_12 - .L_11)
.L_11:
        /*0020*/ 	.word	0x00000000
        /*0024*/ 	.short	0x0019
        /*0026*/ 	.short	0x0080
        /*0028*/ 	.byte	0x00, 0xf4, 0x21, 0x00


	//----- nvinfo : EIATTR_KPARAM_INFO
	.align		4
.L_12:
        /*002c*/ 	.byte	0x04, 0x17
        /*002e*/ 	.short	(.L_14 - .L_13)
.L_13:
        /*0030*/ 	.word	0x00000000
        /*0034*/ 	.short	0x0018
        /*0036*/ 	.short	0x0078
        /*0038*/ 	.byte	0x00, 0xf4, 0x21, 0x00


	//----- nvinfo : EIATTR_KPARAM_INFO
	.align		4
.L_14:
        /*003c*/ 	.byte	0x04, 0x17
        /*003e*/ 	.short	(.L_16 - .L_15)
.L_15:
        /*0040*/ 	.word	0x00000000
        /*0044*/ 	.short	0x0017
        /*0046*/ 	.short	0x0070
        /*0048*/ 	.byte	0x00, 0xf0, 0x11, 0x00


	//----- nvinfo : EIATTR_KPARAM_INFO
	.align		4
.L_16:
        /*004c*/ 	.byte	0x04, 0x17
        /*004e*/ 	.short	(.L_18 - .L_17)
.L_17:
        /*0050*/ 	.word	0x00000000
        /*0054*/ 	.short	0x0016
        /*0056*/ 	.short	0x006c
        /*0058*/ 	.byte	0x00, 0xf0, 0x11, 0x00


	//----- nvinfo : EIATTR_KPARAM_INFO
	.align		4
.L_18:
        /*005c*/ 	.byte	0x04, 0x17
        /*005e*/ 	.short	(.L_20 - .L_19)
.L_19:
        /*0060*/ 	.word	0x00000000
        /*0064*/ 	.short	0x0015
        /*0066*/ 	.short	0x0068
        /*0068*/ 	.byte	0x00, 0xf0, 0x11, 0x00


	//----- nvinfo : EIATTR_KPARAM_INFO
	.align		4
.L_20:
        /*006c*/ 	.byte	0x04, 0x17
        /*006e*/ 	.short	(.L_22 - .L_21)
.L_21:
        /*0070*/ 	.word	0x00000000
        /*0074*/ 	.short	0x0014
        /*0076*/ 	.short	0x0064
        /*0078*/ 	.byte	0x00, 0xf0, 0x11, 0x00


	//----- nvinfo : EIATTR_KPARAM_INFO
	.align		4
.L_22:
        /*007c*/ 	.byte	0x04, 0x17
        /*007e*/ 	.short	(.L_24 - .L_23)
.L_23:
        /*0080*/ 	.word	0x00000000
        /*0084*/ 	.short	0x0013
        /*0086*/ 	.short	0x0060
        /*0088*/ 	.byte	0x00, 0xf0, 0x11, 0x00


	//----- nvinfo : EIATTR_KPARAM_INFO
	.align		4
.L_24:
        /*008c*/ 	.byte	0x04, 0x17
        /*008e*/ 	.short	(.L_26 - .L_25)
.L_25:
        /*0090*/ 	.word	0x00000000
        /*0094*/ 	.short	0x0012
        /*0096*/ 	.short	0x005c
        /*0098*/ 	.byte	0x00, 0xf0, 0x11, 0x00


	//----- nvinfo : EIATTR_KPARAM_INFO
	.align		4
.L_26:
        /*009c*/ 	.byte	0x04, 0x17
        /*009e*/ 	.short	(.L_28 - .L_27)
.L_27:
        /*00a0*/ 	.word	0x00000000
        /*00a4*/ 	.short	0x0011
        /*00a6*/ 	.short	0x0058
        /*00a8*/ 	.byte	0x00, 0xf0, 0x11, 0x00


	//----- nvinfo : EIATTR_KPARAM_INFO
	.align		4
.L_28:
        /*00ac*/ 	.byte	0x04, 0x17
        /*00ae*/ 	.short	(.L_30 - .L_29)
.L_29:
        /*00b0*/ 	.word	0x00000000
        /*00b4*/ 	.short	0x0010
        /*00b6*/ 	.short	0x0054
        /*00b8*/ 	.byte	0x00, 0xf0, 0x11, 0x00


	//----- nvinfo : EIATTR_KPARAM_INFO
	.align		4
.L_30:
        /*00bc*/ 	.byte	0x04, 0x17
        /*00be*/ 	.short	(.L_32 - .L_31)
.L_31:
        /*00c0*/ 	.word	0x00000000
        /*00c4*/ 	.short	0x000f
        /*00c6*/ 	.short	0x0050
        /*00c8*/ 	.byte	0x00, 0xf0, 0x11, 0x00


	//----- nvinfo : EIATTR_KPARAM_INFO
	.align		4
.L_32:
        /*00cc*/ 	.byte	0x04, 0x17
        /*00ce*/ 	.short	(.L_34 - .L_33)
.L_33:
        /*00d0*/ 	.word	0x00000000
        /*00d4*/ 	.short	0x000e
        /*00d6*/ 	.short	0x004c
        /*00d8*/ 	.byte	0x00, 0xf0, 0x11, 0x00


	//----- nvinfo : EIATTR_KPARAM_INFO
	.align		4
.L_34:
        /*00dc*/ 	.byte	0x04, 0x17
        /*00de*/ 	.short	(.L_36 - .L_35)
.L_35:
        /*00e0*/ 	.word	0x00000000
        /*00e4*/ 	.short	0x000d
        /*00e6*/ 	.short	0x0048
        /*00e8*/ 	.byte	0x00, 0xf0, 0x11, 0x00


	//----- nvinfo : EIATTR_KPARAM_INFO
	.align		4
.L_36:
        /*00ec*/ 	.byte	0x04, 0x17
        /*00ee*/ 	.short	(.L_38 - .L_37)
.L_37:
        /*00f0*/ 	.word	0x00000000
        /*00f4*/ 	.short	0x000c
        /*00f6*/ 	.short	0x0044
        /*00f8*/ 	.byte	0x00, 0xf0, 0x11, 0x00


	//----- nvinfo : EIATTR_KPARAM_INFO
	.align		4
.L_38:
        /*00fc*/ 	.byte	0x04, 0x17
        /*00fe*/ 	.short	(.L_40 - .L_39)
.L_39:
        /*0100*/ 	.word	0x00000000
        /*0104*/ 	.short	0x000b
        /*0106*/ 	.short	0x0040
        /*0108*/ 	.byte	0x00, 0xf0, 0x11, 0x00


	//----- nvinfo : EIATTR_KPARAM_INFO
	.align		4
.L_40:
        /*010c*/ 	.byte	0x04, 0x17
        /*010e*/ 	.short	(.L_42 - .L_41)
.L_41:
        /*0110*/ 	.word	0x00000000
        /*0114*/ 	.short	0x000a
        /*0116*/ 	.short	0x003c
        /*0118*/ 	.byte	0x00, 0xf0, 0x11, 0x00


	//----- nvinfo : EIATTR_KPARAM_INFO
	.align		4
.L_42:
        /*011c*/ 	.byte	0x04, 0x17
        /*011e*/ 	.short	(.L_44 - .L_43)
.L_43:
        /*0120*/ 	.word	0x00000000
        /*0124*/ 	.short	0x0009
        /*0126*/ 	.short	0x0038
        /*0128*/ 	.byte	0x00, 0xf0, 0x11, 0x00


	//----- nvinfo : EIATTR_KPARAM_INFO
	.align		4
.L_44:
        /*012c*/ 	.byte	0x04, 0x17
        /*012e*/ 	.short	(.L_46 - .L_45)
.L_45:
        /*0130*/ 	.word	0x00000000
        /*0134*/ 	.short	0x0008
        /*0136*/ 	.short	0x0034
        /*0138*/ 	.byte	0x00, 0xf0, 0x11, 0x00


	//----- nvinfo : EIATTR_KPARAM_INFO
	.align		4
.L_46:
        /*013c*/ 	.byte	0x04, 0x17
        /*013e*/ 	.short	(.L_48 - .L_47)
.L_47:
        /*0140*/ 	.word	0x00000000
        /*0144*/ 	.short	0x0007
        /*0146*/ 	.short	0x0030
        /*0148*/ 	.byte	0x00, 0xf0, 0x11, 0x00


	//----- nvinfo : EIATTR_KPARAM_INFO
	.align		4
.L_48:
        /*014c*/ 	.byte	0x04, 0x17
        /*014e*/ 	.short	(.L_50 - .L_49)
.L_49:
        /*0150*/ 	.word	0x00000000
        /*0154*/ 	.short	0x0006
        /*0156*/ 	.short	0x002c
        /*0158*/ 	.byte	0x00, 0xf0, 0x11, 0x00


	//----- nvinfo : EIATTR_KPARAM_INFO
	.align		4
.L_50:
        /*015c*/ 	.byte	0x04, 0x17
        /*015e*/ 	.short	(.L_52 - .L_51)
.L_51:
        /*0160*/ 	.word	0x00000000
        /*0164*/ 	.short	0x0005
        /*0166*/ 	.short	0x0028
        /*0168*/ 	.byte	0x00, 0xf0, 0x11, 0x00


	//----- nvinfo : EIATTR_KPARAM_INFO
	.align		4
.L_52:
        /*016c*/ 	.byte	0x04, 0x17
        /*016e*/ 	.short	(.L_54 - .L_53)
.L_53:
        /*0170*/ 	.word	0x00000000
        /*0174*/ 	.short	0x0004
        /*0176*/ 	.short	0x0020
        /*0178*/ 	.byte	0x00, 0xf4, 0x21, 0x00


	//----- nvinfo : EIATTR_KPARAM_INFO
	.align		4
.L_54:
        /*017c*/ 	.byte	0x04, 0x17
        /*017e*/ 	.short	(.L_56 - .L_55)
.L_55:
        /*0180*/ 	.word	0x00000000
        /*0184*/ 	.short	0x0003
        /*0186*/ 	.short	0x0018
        /*0188*/ 	.byte	0x00, 0xf4, 0x21, 0x00


	//----- nvinfo : EIATTR_KPARAM_INFO
	.align		4
.L_56:
        /*018c*/ 	.byte	0x04, 0x17
        /*018e*/ 	.short	(.L_58 - .L_57)
.L_57:
        /*0190*/ 	.word	0x00000000
        /*0194*/ 	.short	0x0002
        /*0196*/ 	.short	0x0010
        /*0198*/ 	.byte	0x00, 0xf4, 0x21, 0x00


	//----- nvinfo : EIATTR_KPARAM_INFO
	.align		4
.L_58:
        /*019c*/ 	.byte	0x04, 0x17
        /*019e*/ 	.short	(.L_60 - .L_59)
.L_59:
        /*01a0*/ 	.word	0x00000000
        /*01a4*/ 	.short	0x0001
        /*01a6*/ 	.short	0x0008
        /*01a8*/ 	.byte	0x00, 0xf4, 0x21, 0x00


	//----- nvinfo : EIATTR_KPARAM_INFO
	.align		4
.L_60:
        /*01ac*/ 	.byte	0x04, 0x17
        /*01ae*/ 	.short	(.L_62 - .L_61)
.L_61:
        /*01b0*/ 	.word	0x00000000
        /*01b4*/ 	.short	0x0000
        /*01b6*/ 	.short	0x0000
        /*01b8*/ 	.byte	0x00, 0xf4, 0x21, 0x00


	//----- nvinfo : EIATTR_MAXREG_COUNT
	.align		4
.L_62:
        /*01bc*/ 	.byte	0x03, 0x1b
        /*01be*/ 	.short	0x00ff


	//----- nvinfo : EIATTR_NUM_BARRIERS
	.align		4
        /*01c0*/ 	.byte	0x02, 0x4c
        /*01c2*/ 	.byte	0x01
	.zero		1


	//----- nvinfo : EIATTR_MERCURY_ISA_VERSION
	.align		4
        /*01c4*/ 	.byte	0x03, 0x5f
        /*01c6*/ 	.short	0x0000


	//----- nvinfo : EIATTR_COOP_GROUP_MASK_REGIDS
	.align		4
        /*01c8*/ 	.byte	0x04, 0x29
        /*01ca*/ 	.short	(.L_64 - .L_63)


	//   ....[0]....
.L_63:
        /*01cc*/ 	.word	0xffffffff


	//   ....[1]....
        /*01d0*/ 	.word	0xffffffff


	//   ....[2]....
        /*01d4*/ 	.word	0xffffffff


	//   ....[3]....
        /*01d8*/ 	.word	0xffffffff


	//   ....[4]....
        /*01dc*/ 	.word	0xffffffff


	//   ....[5]....
        /*01e0*/ 	.word	0xffffffff


	//   ....[6]....
        /*01e4*/ 	.word	0xffffffff


	//   ....[7]....
        /*01e8*/ 	.word	0xffffffff


	//   ....[8]....
        /*01ec*/ 	.word	0xffffffff


	//   ....[9]....
        /*01f0*/ 	.word	0xffffffff


	//   ....[10]....
        /*01f4*/ 	.word	0xffffffff


	//   ....[11]....
        /*01f8*/ 	.word	0xffffffff


	//   ....[12]....
        /*01fc*/ 	.word	0xffffffff


	//   ....[13]....
        /*0200*/ 	.word	0xffffffff


	//   ....[14]....
        /*0204*/ 	.word	0xffffffff


	//   ....[15]....
        /*0208*/ 	.word	0xffffffff


	//----- nvinfo : EIATTR_COOP_GROUP_INSTR_OFFSETS
	.align		4
.L_64:
        /*020c*/ 	.byte	0x04, 0x28
        /*020e*/ 	.short	(.L_66 - .L_65)


	//   ....[0]....
.L_65:
        /*0210*/ 	.word	0x00002d40


	//   ....[1]....
        /*0214*/ 	.word	0x00002f30


	//   ....[2]....
        /*0218*/ 	.word	0x00003220


	//   ....[3]....
        /*021c*/ 	.word	0x00003390


	//   ....[4]....
        /*0220*/ 	.word	0x00003910


	//   ....[5]....
        /*0224*/ 	.word	0x00003930


	//   ....[6]....
        /*0228*/ 	.word	0x00003990


	//   ....[7]....
        /*022c*/ 	.word	0x000039e0


	//   ....[8]....
        /*0230*/ 	.word	0x00004f40


	//   ....[9]....
        /*0234*/ 	.word	0x00004f50


	//   ....[10]....
        /*0238*/ 	.word	0x00004f60


	//   ....[11]....
        /*023c*/ 	.word	0x00004f70


	//   ....[12]....
        /*0240*/ 	.word	0x00004fe0


	//   ....[13]....
        /*0244*/ 	.word	0x00005000


	//   ....[14]....
        /*0248*/ 	.word	0x00005010


	//   ....[15]....
        /*024c*/ 	.word	0x00005020


	//----- nvinfo : EIATTR_EXIT_INSTR_OFFSETS
	.align		4
.L_66:
        /*0250*/ 	.byte	0x04, 0x1c
        /*0252*/ 	.short	(.L_68 - .L_67)


	//   ....[0]....
.L_67:
        /*0254*/ 	.word	0x00006ea0


	//----- nvinfo : EIATTR_REQNTID
	.align		4
.L_68:
        /*0258*/ 	.byte	0x04, 0x10
        /*025a*/ 	.short	(.L_70 - .L_69)
.L_69:
        /*025c*/ 	.word	0x00000080
        /*0260*/ 	.word	0x00000001
        /*0264*/ 	.word	0x00000001
.L_70:


//--------------------- .nv.callgraph             --------------------------
	.section	.nv.callgraph,"",@"SHT_CUDA_CALLGRAPH"
	.align	4
	.sectionentsize	8
	.align		4
        /*0000*/ 	.word	0x00000000
	.align		4
        /*0004*/ 	.word	0xffffffff
	.align		4
        /*0008*/ 	.word	0x00000000
	.align		4
        /*000c*/ 	.word	0xfffffffe
	.align		4
        /*0010*/ 	.word	0x00000000
	.align		4
        /*0014*/ 	.word	0xfffffffd
	.align		4
        /*0018*/ 	.word	0x00000000
	.align		4
        /*001c*/ 	.word	0xfffffffc


//--------------------- .nv.rel.action            --------------------------
	.section	.nv.rel.action,"",@"SHT_CUDA_RELOCINFO"
	.align	8
	.sectionentsize	8
        /*0000*/ 	.byte	0x73, 0x00, 0x00, 0x00, 0x00, 0x00, 0x00, 0x00, 0x00, 0x00, 0x00, 0x11, 0x25, 0x00, 0x05, 0x36


//--------------------- .nv.constant4             --------------------------
	.section	.nv.constant4,"a",@progbits
	.align	8
	.align		8
.nv.constant4:
        /*0000*/ 	.dword	_$_str


//--------------------- .nv.constant0.attn_fwd    --------------------------
	.section	.nv.constant0.attn_fwd,"a",@progbits
	.sectionflags	@""
	.align	4
.nv.constant0.attn_fwd:
	.zero		488


//--------------------- .text.attn_fwd            --------------------------
	.section	.text.attn_fwd,"ax",@progbits
	.sectioninfo	@"SHI_REGISTERS=254"
	.align	128
        .global         attn_fwd
        .type           attn_fwd,@function
        .size           attn_fwd,(.L_x_3 - attn_fwd)
        .other          attn_fwd,@"STO_CUDA_ENTRY STV_DEFAULT"
attn_fwd:
.text.attn_fwd:
[----:B------:R-:W-:Y:S02]  /*0000*/  IMAD.MOV.U32 R1, RZ, RZ, c[0x0][0x28] ;  /* 0x00000a00ff017624 */ /* 0x000fe400078e00ff */
[----:B------:R-:W0:Y:S01]  /*0010*/  S2R R81, SR_CTAID.X ;  /* 0x0000000000517919 */ /* 0x000e220000002500 */
[----:B------:R-:W-:Y:S01]  /*0020*/  IMAD.MOV.U32 R69, RZ, RZ, c[0x0][0x198] ;  /* 0x00006600ff457624 */ /* 0x000fe200078e00ff */
[----:B------:R-:W-:Y:S02]  /*0030*/  ULDC.64 UR6, c[0x0][0x118] ;  /* 0x0000460000067ab9 */ /* 0x000fe40000000a00 */
[----:B------:R-:W1:Y:S01]  /*0040*/  S2R R0, SR_TID.X ;  /* 0x0000000000007919 */ /* 0x000e620000002100 */
[C---:B------:R-:W-:Y:S01]  /*0050*/  IMAD R29, R69.reuse, 0xc, RZ ;  /* 0x0000000c451d7824 */ /* 0x040fe200078e02ff */
[C---:B------:R-:W-:Y:S01]  /*0060*/  SHF.L.U32 R13, R69.reuse, 0x2, RZ ;  /* 0x00000002450d7819 */ /* 0x040fe200000006ff */
[C---:B------:R-:W-:Y:S01]  /*0070*/  IMAD R17, R69.reuse, 0x22, RZ ;  /* 0x0000002245117824 */ /* 0x040fe200078e02ff */
[----:B------:R-:W2:Y:S01]  /*0080*/  S2R R2, SR_CTAID.Y ;  /* 0x0000000000027919 */ /* 0x000ea20000002600 */
[C---:B------:R-:W-:Y:S01]  /*0090*/  IMAD R11, R69.reuse, 0x3, RZ ;  /* 0x00000003450b7824 */ /* 0x040fe200078e02ff */
[C---:B------:R-:W-:Y:S01]  /*00a0*/  SHF.L.U32 R21, R69.reuse, 0x3, RZ ;  /* 0x0000000345157819 */ /* 0x040fe200000006ff */
[----:B------:R-:W-:-:S02]  /*00b0*/  IMAD R53, R69, 0x18, RZ ;  /* 0x0000001845357824 */ /* 0x000fc400078e02ff */
[C---:B------:R-:W-:Y:S02]  /*00c0*/  IMAD.SHL.U32 R37, R69.reuse, 0x10, RZ ;  /* 0x0000001045257824 */ /* 0x040fe400078e00ff */
[C---:B------:R-:W-:Y:S02]  /*00d0*/  IMAD R85, R69.reuse, 0x30, RZ ;  /* 0x0000003045557824 */ /* 0x040fe400078e02ff */
[C---:B------:R-:W-:Y:S02]  /*00e0*/  IMAD.SHL.U32 R9, R69.reuse, 0x2, RZ ;  /* 0x0000000245097824 */ /* 0x040fe400078e00ff */
[C---:B------:R-:W-:Y:S02]  /*00f0*/  IMAD R25, R69.reuse, 0xa, RZ ;  /* 0x0000000a45197824 */ /* 0x040fe400078e02ff */
[C---:B------:R-:W-:Y:S02]  /*0100*/  IMAD R33, R69.reuse, 0xe, RZ ;  /* 0x0000000e45217824 */ /* 0x040fe400078e02ff */
[----:B------:R-:W-:-:S02]  /*0110*/  IMAD R15, R69, 0x5, RZ ;  /* 0x00000005450f7824 */ /* 0x000fc400078e02ff */
[----:B0-----:R-:W-:Y:S02]  /*0120*/  IMAD.SHL.U32 R81, R81, 0x80, RZ ;  /* 0x0000008051517824 */ /* 0x001fe400078e00ff */
[C---:B------:R-:W-:Y:S02]  /*0130*/  IMAD R19, R69.reuse, 0x7, RZ ;  /* 0x0000000745137824 */ /* 0x040fe400078e02ff */
[----:B------:R-:W-:Y:S01]  /*0140*/  IMAD R41, R69, 0x12, RZ ;  /* 0x0000001245297824 */ /* 0x000fe200078e02ff */
[----:B-1----:R-:W-:Y:S01]  /*0150*/  LOP3.LUT R3, R81, 0x7f, R0, 0xf8, !PT ;  /* 0x0000007f51037812 */ /* 0x002fe200078ef800 */
[----:B------:R-:W-:Y:S02]  /*0160*/  IMAD R45, R69, 0x14, RZ ;  /* 0x00000014452d7824 */ /* 0x000fe400078e02ff */
[----:B--2---:R-:W-:Y:S02]  /*0170*/  IMAD R4, R2, c[0x0][0x190], RZ ;  /* 0x0000640002047a24 */ /* 0x004fe400078e02ff */
[----:B------:R-:W-:-:S02]  /*0180*/  IMAD R7, R3, c[0x0][0x194], RZ ;  /* 0x0000650003077a24 */ /* 0x000fc400078e02ff */
[C---:B------:R-:W-:Y:S01]  /*0190*/  IMAD.HI R6, R4.reuse, 0x2, RZ ;  /* 0x0000000204067827 */ /* 0x040fe200078e02ff */
[----:B------:R-:W-:-:S03]  /*01a0*/  SHF.L.U32 R5, R4, 0x1, RZ ;  /* 0x0000000104057819 */ /* 0x000fc600000006ff */
[C---:B------:R-:W-:Y:S02]  /*01b0*/  IMAD.SHL.U32 R8, R7.reuse, 0x2, RZ ;  /* 0x0000000207087824 */ /* 0x040fe400078e00ff */
[----:B------:R-:W-:-:S03]  /*01c0*/  IMAD.HI R7, R7, 0x2, RZ ;  /* 0x0000000207077827 */ /* 0x000fc600078e02ff */
[----:B------:R-:W-:Y:S01]  /*01d0*/  IADD3 R4, P0, P1, R8, c[0x0][0x160], R5 ;  /* 0x0000580008047a10 */ /* 0x000fe2000791e005 */
[C---:B------:R-:W-:Y:S02]  /*01e0*/  IMAD R49, R69.reuse, 0x16, RZ ;  /* 0x0000001645317824 */ /* 0x040fe400078e02ff */
[----:B------:R-:W-:Y:S01]  /*01f0*/  IMAD R23, R69, 0x9, RZ ;  /* 0x0000000945177824 */ /* 0x000fe200078e02ff */
[----:B------:R-:W-:Y:S01]  /*0200*/  IADD3.X R5, R7, c[0x0][0x164], R6, P0, P1 ;  /* 0x0000590007057a10 */ /* 0x000fe200007e2406 */
[----:B------:R-:W-:Y:S01]  /*0210*/  IMAD R7, R69, 0x6, RZ ;  /* 0x0000000645077824 */ /* 0x000fe200078e02ff */
[-C--:B------:R-:W-:Y:S01]  /*0220*/  IADD3 R16, P5, R29, R4.reuse, RZ ;  /* 0x000000041d107210 */ /* 0x080fe20007fbe0ff */
[----:B------:R-:W-:Y:S01]  /*0230*/  IMAD R27, R69, 0xb, RZ ;  /* 0x0000000b451b7824 */ /* 0x000fe200078e02ff */
[-C--:B------:R-:W-:Y:S01]  /*0240*/  IADD3 R38, P1, R17, R4.reuse, RZ ;  /* 0x0000000411267210 */ /* 0x080fe20007f3e0ff */
[----:B------:R-:W-:Y:S01]  /*0250*/  IMAD R57, R69, 0x1a, RZ ;  /* 0x0000001a45397824 */ /* 0x000fe200078e02ff */
[-C--:B------:R-:W-:Y:S01]  /*0260*/  IADD3 R10, P4, R7, R4.reuse, RZ ;  /* 0x00000004070a7210 */ /* 0x080fe20007f9e0ff */
[----:B------:R-:W-:Y:S01]  /*0270*/  IMAD R61, R69, 0x1c, RZ ;  /* 0x0000001c453d7824 */ /* 0x000fe200078e02ff */
[-C--:B------:R-:W-:Y:S01]  /*0280*/  LEA.HI.X.SX32 R17, R7, R5.reuse, 0x1, P5 ;  /* 0x0000000507117211 */ /* 0x080fe200028f0eff */
[----:B------:R-:W-:Y:S01]  /*0290*/  IMAD R65, R69, 0x1e, RZ ;  /* 0x0000001e45417824 */ /* 0x000fe200078e02ff */
[-C--:B------:R-:W-:Y:S01]  /*02a0*/  LEA.HI.X.SX32 R11, R11, R5.reuse, 0x1, P4 ;  /* 0x000000050b0b7211 */ /* 0x080fe200020f0eff */
[----:B------:R-:W-:Y:S01]  /*02b0*/  IMAD R71, R69, 0x24, RZ ;  /* 0x0000002445477824 */ /* 0x000fe200078e02ff */
[-C--:B------:R-:W-:Y:S01]  /*02c0*/  IADD3 R28, P4, R53, R4.reuse, RZ ;  /* 0x00000004351c7210 */ /* 0x080fe20007f9e0ff */
[C---:B------:R-:W-:Y:S01]  /*02d0*/  IMAD R31, R69.reuse, 0xd, RZ ;  /* 0x0000000d451f7824 */ /* 0x040fe200078e02ff */
[CC--:B------:R-:W-:Y:S01]  /*02e0*/  LEA R36, P5, R69.reuse, R4.reuse, 0x5 ;  /* 0x0000000445247211 */ /* 0x0c0fe200078a28ff */
[----:B------:R-:W-:Y:S01]  /*02f0*/  IMAD R35, R69, 0xf, RZ ;  /* 0x0000000f45237824 */ /* 0x000fe200078e02ff */
[-C--:B------:R-:W-:Y:S01]  /*0300*/  LEA.HI.X.SX32 R29, R29, R5.reuse, 0x1, P4 ;  /* 0x000000051d1d7211 */ /* 0x080fe200020f0eff */
[----:B------:R-:W-:Y:S01]  /*0310*/  IMAD R73, R69, 0x26, RZ ;  /* 0x0000002645497824 */ /* 0x000fe200078e02ff */
[-C--:B------:R-:W-:Y:S01]  /*0320*/  LEA.HI.X.SX32 R37, R37, R5.reuse, 0x1, P5 ;  /* 0x0000000525257211 */ /* 0x080fe200028f0eff */
[----:B------:R-:W-:Y:S01]  /*0330*/  IMAD R75, R69, 0x28, RZ ;  /* 0x00000028454b7824 */ /* 0x000fe200078e02ff */
[-C--:B------:R-:W-:Y:S01]  /*0340*/  IADD3 R52, P6, R85, R4.reuse, RZ ;  /* 0x0000000455347210 */ /* 0x080fe20007fde0ff */
[----:B------:R-:W-:Y:S01]  /*0350*/  IMAD R77, R69, 0x2a, RZ ;  /* 0x0000002a454d7824 */ /* 0x000fe200078e02ff */
[-C--:B------:R-:W-:Y:S01]  /*0360*/  IADD3 R6, P4, R9, R4.reuse, RZ ;  /* 0x0000000409067210 */ /* 0x080fe20007f9e0ff */
[C---:B------:R-:W-:Y:S01]  /*0370*/  IMAD R79, R69.reuse, 0x2c, RZ ;  /* 0x0000002c454f7824 */ /* 0x040fe200078e02ff */
[CC--:B------:R-:W-:Y:S01]  /*0380*/  LEA R8, P5, R69.reuse, R4.reuse, 0x2 ;  /* 0x0000000445087211 */ /* 0x0c0fe200078a10ff */
[----:B------:R-:W-:Y:S01]  /*0390*/  IMAD R83, R69, 0x2e, RZ ;  /* 0x0000002e45537824 */ /* 0x000fe200078e02ff */
[-C--:B------:R-:W-:Y:S01]  /*03a0*/  LEA.HI.X.SX32 R53, R53, R5.reuse, 0x1, P6 ;  /* 0x0000000535357211 */ /* 0x080fe200030f0eff */
[C---:B------:R-:W-:Y:S01]  /*03b0*/  IMAD R39, R69.reuse, 0x11, RZ ;  /* 0x0000001145277824 */ /* 0x040fe200078e02ff */
[CC--:B------:R-:W-:Y:S01]  /*03c0*/  LEA.HI.X.SX32 R7, R69.reuse, R5.reuse, 0x1, P4 ;  /* 0x0000000545077211 */ /* 0x0c0fe200020f0eff */
[----:B------:R-:W-:Y:S01]  /*03d0*/  IMAD R87, R69, 0x32, RZ ;  /* 0x0000003245577824 */ /* 0x000fe200078e02ff */
[-C--:B------:R-:W-:Y:S01]  /*03e0*/  LEA.HI.X.SX32 R9, R9, R5.reuse, 0x1, P5 ;  /* 0x0000000509097211 */ /* 0x080fe200028f0eff */
[C---:B------:R-:W-:Y:S01]  /*03f0*/  IMAD R89, R69.reuse, 0x34, RZ ;  /* 0x0000003445597824 */ /* 0x040fe200078e02ff */
[CC--:B------:R-:W-:Y:S01]  /*0400*/  LEA R12, P6, R69.reuse, R4.reuse, 0x3 ;  /* 0x00000004450c7211 */ /* 0x0c0fe200078c18ff */
        /* <DEDUP_REMOVED lines=21> */
[----:B------:R-:W-:Y:S01]  /*0560*/  LEA.HI.X.SX32 R27, R27, R5, 0x1, P5 ;  /* 0x000000051b1b7211 */ /* 0x000fe200028f0eff */
[C---:B------:R-:W-:Y:S01]  /*0570*/  IMAD R67, R69.reuse, 0x1f, RZ ;  /* 0x0000001f45437824 */ /* 0x040fe200078e02ff */
[-C--:B------:R-:W-:Y:S01]  /*0580*/  LEA R20, P2, R69, R4.reuse, 0x4 ;  /* 0x0000000445147211 */ /* 0x080fe200078420ff */
[----:B------:R-:W2:Y:S01]  /*0590*/  LDG.E.U16 R36, [R36.64] ;  /* 0x0000000624247981 */ /* 0x000ea2000c1e1500 */
[----:B------:R-:W-:-:S02]  /*05a0*/  IADD3 R30, P6, R57, R4, RZ ;  /* 0x00000004391e7210 */ /* 0x000fc40007fde0ff */
[-C--:B------:R-:W-:Y:S01]  /*05b0*/  IADD3 R32, P4, R61, R4.reuse, RZ ;  /* 0x000000043d207210 */ /* 0x080fe20007f9e0ff */
[----:B------:R-:W3:Y:S01]  /*05c0*/  LDG.E.U16 R52, [R52.64] ;  /* 0x0000000634347981 */ /* 0x000ee2000c1e1500 */
[-C--:B------:R-:W-:Y:S02]  /*05d0*/  IADD3 R34, P5, R65, R4.reuse, RZ ;  /* 0x0000000441227210 */ /* 0x080fe40007fbe0ff */
[----:B------:R-:W-:Y:S01]  /*05e0*/  IADD3 R40, P0, R71, R4, RZ ;  /* 0x0000000447287210 */ /* 0x000fe20007f1e0ff */
[----:B------:R0:W4:Y:S01]  /*05f0*/  LDG.E.U16 R6, [R6.64] ;  /* 0x0000000606067981 */ /* 0x000122000c1e1500 */
[-C--:B------:R-:W-:Y:S02]  /*0600*/  LEA.HI.X.SX32 R21, R21, R5.reuse, 0x1, P2 ;  /* 0x0000000515157211 */ /* 0x080fe400010f0eff */
[-C--:B------:R-:W-:Y:S01]  /*0610*/  LEA.HI.X.SX32 R31, R31, R5.reuse, 0x1, P6 ;  /* 0x000000051f1f7211 */ /* 0x080fe200030f0eff */
[----:B------:R1:W5:Y:S01]  /*0620*/  LDG.E.U16 R22, [R22.64] ;  /* 0x0000000616167981 */ /* 0x000362000c1e1500 */
[----:B------:R-:W-:-:S02]  /*0630*/  LEA.HI.X.SX32 R33, R33, R5, 0x1, P4 ;  /* 0x0000000521217211 */ /* 0x000fc400020f0eff */
[----:B------:R-:W-:Y:S01]  /*0640*/  LEA.HI.X.SX32 R35, R35, R5, 0x1, P5 ;  /* 0x0000000523237211 */ /* 0x000fe200028f0eff */
[----:B------:R-:W4:Y:S01]  /*0650*/  LDG.E.U16 R20, [R20.64] ;  /* 0x0000000614147981 */ /* 0x000f22000c1e1500 */
[-C--:B------:R-:W-:Y:S02]  /*0660*/  IADD3 R42, P3, R73, R4.reuse, RZ ;  /* 0x00000004492a7210 */ /* 0x080fe40007f7e0ff */
[-C--:B------:R-:W-:Y:S01]  /*0670*/  IADD3 R44, P2, R75, R4.reuse, RZ ;  /* 0x000000044b2c7210 */ /* 0x080fe20007f5e0ff */
[----:B------:R0:W5:Y:S01]  /*0680*/  LDG.E.U16 R8, [R8.64] ;  /* 0x0000000608087981 */ /* 0x000162000c1e1500 */
[-C--:B------:R-:W-:Y:S02]  /*0690*/  IADD3 R46, P6, R77, R4.reuse, RZ ;  /* 0x000000044d2e7210 */ /* 0x080fe40007fde0ff */
[-C--:B------:R-:W-:Y:S01]  /*06a0*/  IADD3 R48, P4, R79, R4.reuse, RZ ;  /* 0x000000044f307210 */ /* 0x080fe20007f9e0ff */
[----:B------:R-:W5:Y:S01]  /*06b0*/  LDG.E.U16 R24, [R24.64] ;  /* 0x0000000618187981 */ /* 0x000f62000c1e1500 */
[----:B------:R-:W-:-:S02]  /*06c0*/  IADD3 R50, P5, R83, R4, RZ ;  /* 0x0000000453327210 */ /* 0x000fc40007fbe0ff */
[-C--:B------:R-:W-:Y:S01]  /*06d0*/  LEA.HI.X.SX32 R39, R39, R5.reuse, 0x1, P1 ;  /* 0x0000000527277211 */ /* 0x080fe200008f0eff */
[----:B------:R0:W5:Y:S01]  /*06e0*/  LDG.E.U16 R10, [R10.64] ;  /* 0x000000060a0a7981 */ /* 0x000162000c1e1500 */
[-C--:B------:R-:W-:Y:S02]  /*06f0*/  IADD3 R54, P1, R87, R4.reuse, RZ ;  /* 0x0000000457367210 */ /* 0x080fe40007f3e0ff */
[-C--:B------:R-:W-:Y:S01]  /*0700*/  LEA.HI.X.SX32 R41, R41, R5.reuse, 0x1, P0 ;  /* 0x0000000529297211 */ /* 0x080fe200000f0eff */
[----:B------:R-:W5:Y:S01]  /*0710*/  LDG.E.U16 R38, [R38.64] ;  /* 0x0000000626267981 */ /* 0x000f62000c1e1500 */
[----:B------:R-:W-:Y:S02]  /*0720*/  IADD3 R56, P0, R89, R4, RZ ;  /* 0x0000000459387210 */ /* 0x000fe40007f1e0ff */
[-C--:B------:R-:W-:Y:S01]  /*0730*/  LEA.HI.X.SX32 R43, R43, R5.reuse, 0x1, P3 ;  /* 0x000000052b2b7211 */ /* 0x080fe200018f0eff */
[----:B------:R-:W5:Y:S01]  /*0740*/  LDG.E.U16 R40, [R40.64] ;  /* 0x0000000628287981 */ /* 0x000f62000c1e1500 */
[----:B------:R-:W-:-:S02]  /*0750*/  LEA.HI.X.SX32 R45, R45, R5, 0x1, P2 ;  /* 0x000000052d2d7211 */ /* 0x000fc400010f0eff */
[-C--:B------:R-:W-:Y:S01]  /*0760*/  LEA.HI.X.SX32 R47, R47, R5.reuse, 0x1, P6 ;  /* 0x000000052f2f7211 */ /* 0x080fe200030f0eff */
[----:B------:R-:W5:Y:S01]  /*0770*/  LDG.E.U16 R26, [R26.64] ;  /* 0x000000061a1a7981 */ /* 0x000f62000c1e1500 */
[-C--:B------:R-:W-:Y:S02]  /*0780*/  LEA.HI.X.SX32 R49, R49, R5.reuse, 0x1, P4 ;  /* 0x0000000531317211 */ /* 0x080fe400020f0eff */
[----:B------:R-:W-:Y:S01]  /*0790*/  LEA.HI.X.SX32 R51, R51, R5, 0x1, P5 ;  /* 0x0000000533337211 */ /* 0x000fe200028f0eff */
[----:B------:R-:W5:Y:S01]  /*07a0*/  LDG.E.U16 R42, [R42.64] ;  /* 0x000000062a2a7981 */ /* 0x000f62000c1e1500 */
[-C--:B------:R-:W-:Y:S02]  /*07b0*/  IADD3 R58, P3, R91, R4.reuse, RZ ;  /* 0x000000045b3a7210 */ /* 0x080fe40007f7e0ff */
[-C--:B------:R-:W-:Y:S01]  /*07c0*/  IADD3 R60, P2, R93, R4.reuse, RZ ;  /* 0x000000045d3c7210 */ /* 0x080fe20007f5e0ff */
[----:B------:R-:W5:Y:S01]  /*07d0*/  LDG.E.U16 R28, [R28.64] ;  /* 0x000000061c1c7981 */ /* 0x000f62000c1e1500 */
[----:B------:R-:W-:-:S02]  /*07e0*/  IADD3 R62, P6, R95, R4, RZ ;  /* 0x000000045f3e7210 */ /* 0x000fc40007fde0ff */
[-C--:B------:R-:W-:Y:S01]  /*07f0*/  IADD3 R64, P4, R97, R4.reuse, RZ ;  /* 0x0000000461407210 */ /* 0x080fe20007f9e0ff */
[----:B------:R0:W5:Y:S01]  /*0800*/  LDG.E.U16 R12, [R12.64] ;  /* 0x000000060c0c7981 */ /* 0x000162000c1e1500 */
[----:B------:R-:W-:Y:S02]  /*0810*/  IADD3 R66, P5, R99, R4, RZ ;  /* 0x0000000463427210 */ /* 0x000fe40007fbe0ff */
[-C--:B------:R-:W-:Y:S01]  /*0820*/  LEA.HI.X.SX32 R55, R55, R5.reuse, 0x1, P1 ;  /* 0x0000000537377211 */ /* 0x080fe200008f0eff */
[----:B------:R-:W5:Y:S01]  /*0830*/  LDG.E.U16 R44, [R44.64] ;  /* 0x000000062c2c7981 */ /* 0x000f62000c1e1500 */
[-C--:B------:R-:W-:Y:S02]  /*0840*/  LEA.HI.X.SX32 R57, R57, R5.reuse, 0x1, P0 ;  /* 0x0000000539397211 */ /* 0x080fe400000f0eff */
[-C--:B------:R-:W-:Y:S01]  /*0850*/  LEA.HI.X.SX32 R59, R59, R5.reuse, 0x1, P3 ;  /* 0x000000053b3b7211 */ /* 0x080fe200018f0eff */
[----:B------:R-:W5:Y:S01]  /*0860*/  LDG.E.U16 R54, [R54.64] ;  /* 0x0000000636367981 */ /* 0x000f62000c1e1500 */
[----:B------:R-:W-:-:S02]  /*0870*/  LEA.HI.X.SX32 R61, R61, R5, 0x1, P2 ;  /* 0x000000053d3d7211 */ /* 0x000fc400010f0eff */
[-C--:B------:R-:W-:Y:S01]  /*0880*/  LEA.HI.X.SX32 R63, R63, R5.reuse, 0x1, P6 ;  /* 0x000000053f3f7211 */ /* 0x080fe200030f0eff */
[----:B------:R-:W5:Y:S01]  /*0890*/  LDG.E.U16 R56, [R56.64] ;  /* 0x0000000638387981 */ /* 0x000f62000c1e1500 */
[-C--:B------:R-:W-:Y:S02]  /*08a0*/  LEA.HI.X.SX32 R65, R65, R5.reuse, 0x1, P4 ;  /* 0x0000000541417211 */ /* 0x080fe400020f0eff */
[----:B------:R-:W-:Y:S01]  /*08b0*/  LEA.HI.X.SX32 R67, R67, R5, 0x1, P5 ;  /* 0x0000000543437211 */ /* 0x000fe200028f0eff */
[----:B------:R-:W5:Y:S04]  /*08c0*/  LDG.E.U16 R58, [R58.64] ;  /* 0x000000063a3a7981 */ /* 0x000f68000c1e1500 */
[----:B------:R0:W5:Y:S04]  /*08d0*/  LDG.E.U16 R5, [R4.64] ;  /* 0x0000000604057981 */ /* 0x000168000c1e1500 */
[----:B------:R-:W5:Y:S04]  /*08e0*/  LDG.E.U16 R60, [R60.64] ;  /* 0x000000063c3c7981 */ /* 0x000f68000c1e1500 */
[----:B------:R0:W5:Y:S04]  /*08f0*/  LDG.E.U16 R14, [R14.64] ;  /* 0x000000060e0e7981 */ /* 0x000168000c1e1500 */
[----:B------:R-:W5:Y:S04]  /*0900*/  LDG.E.U16 R30, [R30.64] ;  /* 0x000000061e1e7981 */ /* 0x000f68000c1e1500 */
[----:B------:R-:W5:Y:S04]  /*0910*/  LDG.E.U16 R46, [R46.64] ;  /* 0x000000062e2e7981 */ /* 0x000f68000c1e1500 */
[----:B------:R-:W5:Y:S04]  /*0920*/  LDG.E.U16 R62, [R62.64] ;  /* 0x000000063e3e7981 */ /* 0x000f68000c1e1500 */
[----:B------:R-:W5:Y:S04]  /*0930*/  LDG.E.U16 R16, [R16.64] ;  /* 0x0000000610107981 */ /* 0x000f68000c1e1500 */
[----:B------:R-:W5:Y:S04]  /*0940*/  LDG.E.U16 R32, [R32.64] ;  /* 0x0000000620207981 */ /* 0x000f68000c1e1500 */
[----:B------:R-:W5:Y:S04]  /*0950*/  LDG.E.U16 R48, [R48.64] ;  /* 0x0000000630307981 */ /* 0x000f68000c1e1500 */
[----:B------:R-:W5:Y:S04]  /*0960*/  LDG.E.U16 R64, [R64.64] ;  /* 0x0000000640407981 */ /* 0x000f68000c1e1500 */
[----:B------:R-:W5:Y:S04]  /*0970*/  LDG.E.U16 R18, [R18.64] ;  /* 0x0000000612127981 */ /* 0x000f68000c1e1500 */
[----:B------:R1:W5:Y:S04]  /*0980*/  LDG.E.U16 R35, [R34.64] ;  /* 0x0000000622237981 */ /* 0x000368000c1e1500 */
[----:B------:R-:W5:Y:S04]  /*0990*/  LDG.E.U16 R50, [R50.64] ;  /* 0x0000000632327981 */ /* 0x000f68000c1e1500 */
[----:B------:R-:W5:Y:S01]  /*09a0*/  LDG.E.U16 R66, [R66.64] ;  /* 0x0000000642427981 */ /* 0x000f62000c1e1500 */
[----:B0-----:R-:W-:-:S05]  /*09b0*/  LOP3.LUT R4, R0, 0x7f, RZ, 0xc0, !PT ;  /* 0x0000007f00047812 */ /* 0x001fca00078ec0ff */
[----:B------:R-:W-:-:S05]  /*09c0*/  IMAD.SHL.U32 R7, R4, 0x2, RZ ;  /* 0x0000000204077824 */ /* 0x000fca00078e00ff */
[C---:B------:R-:W-:Y:S02]  /*09d0*/  LOP3.LUT R9, R7.reuse, 0x10, RZ, 0x3c, !PT ;  /* 0x0000001007097812 */ /* 0x040fe400078e3cff */
[C---:B------:R-:W-:Y:S02]  /*09e0*/  LOP3.LUT R11, R7.reuse, 0x20, RZ, 0x3c, !PT ;  /* 0x00000020070b7812 */ /* 0x040fe400078e3cff */
[----:B------:R-:W-:Y:S01]  /*09f0*/  LOP3.LUT R13, R7, 0x30, RZ, 0x3c, !PT ;  /* 0x00000030070d7812 */ /* 0x000fe200078e3cff */
[----:B-1----:R-:W-:Y:S01]  /*0a00*/  IMAD.MOV.U32 R23, RZ, RZ, -0x800000 ;  /* 0xff800000ff177424 */ /* 0x002fe200078e00ff */
[----:B------:R-:W-:Y:S01]  /*0a10*/  MOV R34, 0x3f800000 ;  /* 0x3f80000000227802 */ /* 0x000fe20000000f00 */
[----:B------:R-:W-:Y:S01]  /*0a20*/  CS2R R72, SRZ ;  /* 0x0000000000487805 */ /* 0x000fe2000001ff00 */
        /* <DEDUP_REMOVED lines=11> */
[----:B------:R-:W-:Y:S01]  /*0ae0*/  IMAD.SHL.U32 R15, R0, 0x2, RZ ;  /* 0x00000002000f7824 */ /* 0x000fe200078e00ff */
[----:B--2---:R0:W-:Y:S04]  /*0af0*/  STS.U16 [R7+0x1000], R36 ;  /* 0x0010002407007388 */ /* 0x0041e80000000400 */
[----:B---3--:R-:W-:Y:S04]  /*0b00*/  STS.U16 [R7+0x1800], R52 ;  /* 0x0018003407007388 */ /* 0x008fe80000000400 */
[----:B----4-:R1:W-:Y:S01]  /*0b10*/  STS.U16 [R7+0x800], R20 ;  /* 0x0008001407007388 */ /* 0x0103e20000000400 */
[----:B0-----:R-:W-:Y:S01]  /*0b20*/  IMAD.MOV.U32 R36, RZ, RZ, 0x3f800000 ;  /* 0x3f800000ff247424 */ /* 0x001fe200078e00ff */
[----:B-1----:R-:W-:-:S02]  /*0b30*/  MOV R20, 0xff800000 ;  /* 0xff80000000147802 */ /* 0x002fc40000000f00 */
[----:B-----5:R0:W-:Y:S04]  /*0b40*/  STS.U16 [R7], R5 ;  /* 0x0000000507007388 */ /* 0x0201e80000000400 */
[----:B------:R-:W-:Y:S04]  /*0b50*/  STS.U16 [R9+0x100], R6 ;  /* 0x0001000609007388 */ /* 0x000fe80000000400 */
[----:B------:R-:W-:Y:S01]  /*0b60*/  STS.U16 [R9+0x900], R22 ;  /* 0x0009001609007388 */ /* 0x000fe20000000400 */
[----:B0-----:R-:W-:-:S03]  /*0b70*/  LOP3.LUT R5, R7, 0x40, RZ, 0x3c, !PT ;  /* 0x0000004007057812 */ /* 0x001fc600078e3cff */
[----:B------:R-:W-:Y:S04]  /*0b80*/  STS.U16 [R9+0x1100], R38 ;  /* 0x0011002609007388 */ /* 0x000fe80000000400 */
[----:B------:R0:W-:Y:S04]  /*0b90*/  STS.U16 [R9+0x1900], R54 ;  /* 0x0019003609007388 */ /* 0x0001e80000000400 */
[----:B------:R-:W-:Y:S04]  /*0ba0*/  STS.U16 [R11+0x200], R8 ;  /* 0x000200080b007388 */ /* 0x000fe80000000400 */
[----:B------:R-:W-:Y:S01]  /*0bb0*/  STS.U16 [R11+0xa00], R24 ;  /* 0x000a00180b007388 */ /* 0x000fe20000000400 */
[----:B0-----:R-:W-:-:S03]  /*0bc0*/  LOP3.LUT R9, R7, 0x50, RZ, 0x3c, !PT ;  /* 0x0000005007097812 */ /* 0x001fc600078e3cff */
[----:B------:R-:W-:Y:S04]  /*0bd0*/  STS.U16 [R11+0x1200], R40 ;  /* 0x001200280b007388 */ /* 0x000fe80000000400 */
[----:B------:R0:W-:Y:S04]  /*0be0*/  STS.U16 [R11+0x1a00], R56 ;  /* 0x001a00380b007388 */ /* 0x0001e80000000400 */
[----:B------:R1:W-:Y:S04]  /*0bf0*/  STS.U16 [R13+0x300], R10 ;  /* 0x0003000a0d007388 */ /* 0x0003e80000000400 */
[----:B------:R2:W-:Y:S01]  /*0c00*/  STS.U16 [R13+0xb00], R26 ;  /* 0x000b001a0d007388 */ /* 0x0005e20000000400 */
[----:B0-----:R-:W-:-:S02]  /*0c10*/  LOP3.LUT R11, R7, 0x60, RZ, 0x3c, !PT ;  /* 0x00000060070b7812 */ /* 0x001fc400078e3cff */
[----:B------:R-:W-:Y:S01]  /*0c20*/  LOP3.LUT R7, R7, 0x70, RZ, 0x3c, !PT ;  /* 0x0000007007077812 */ /* 0x000fe200078e3cff */
[----:B------:R-:W-:Y:S04]  /*0c30*/  STS.U16 [R13+0x1300], R42 ;  /* 0x0013002a0d007388 */ /* 0x000fe80000000400 */
[----:B------:R-:W-:Y:S04]  /*0c40*/  STS.U16 [R13+0x1b00], R58 ;  /* 0x001b003a0d007388 */ /* 0x000fe80000000400 */
[----:B------:R-:W-:Y:S04]  /*0c50*/  STS.U16 [R5+0x400], R12 ;  /* 0x0004000c05007388 */ /* 0x000fe80000000400 */
[----:B------:R-:W-:Y:S04]  /*0c60*/  STS.U16 [R5+0xc00], R28 ;  /* 0x000c001c05007388 */ /* 0x000fe80000000400 */
[----:B------:R-:W-:Y:S04]  /*0c70*/  STS.U16 [R5+0x1400], R44 ;  /* 0x0014002c05007388 */ /* 0x000fe80000000400 */
[----:B------:R0:W-:Y:S01]  /*0c80*/  STS.U16 [R5+0x1c00], R60 ;  /* 0x001c003c05007388 */ /* 0x0001e20000000400 */
[----:B-1----:R-:W-:-:S03]  /*0c90*/  IADD3 R10, R81, 0x80, RZ ;  /* 0x00000080510a7810 */ /* 0x002fc60007ffe0ff */
[----:B------:R-:W-:Y:S04]  /*0ca0*/  STS.U16 [R9+0x500], R14 ;  /* 0x0005000e09007388 */ /* 0x000fe80000000400 */
[----:B------:R-:W-:Y:S04]  /*0cb0*/  STS.U16 [R9+0xd00], R30 ;  /* 0x000d001e09007388 */ /* 0x000fe80000000400 */
[----:B------:R-:W-:Y:S04]  /*0cc0*/  STS.U16 [R9+0x1500], R46 ;  /* 0x0015002e09007388 */ /* 0x000fe80000000400 */
[----:B------:R1:W-:Y:S04]  /*0cd0*/  STS.U16 [R9+0x1d00], R62 ;  /* 0x001d003e09007388 */ /* 0x0003e80000000400 */
[----:B------:R-:W-:Y:S04]  /*0ce0*/  STS.U16 [R11+0x600], R16 ;  /* 0x000600100b007388 */ /* 0x000fe80000000400 */
[----:B------:R-:W-:Y:S04]  /*0cf0*/  STS.U16 [R11+0xe00], R32 ;  /* 0x000e00200b007388 */ /* 0x000fe80000000400 */
[----:B------:R-:W-:Y:S04]  /*0d00*/  STS.U16 [R11+0x1600], R48 ;  /* 0x001600300b007388 */ /* 0x000fe80000000400 */
[----:B------:R3:W-:Y:S04]  /*0d10*/  STS.U16 [R11+0x1e00], R64 ;  /* 0x001e00400b007388 */ /* 0x0007e80000000400 */
[----:B------:R-:W-:Y:S04]  /*0d20*/  STS.U16 [R7+0x700], R18 ;  /* 0x0007001207007388 */ /* 0x000fe80000000400 */
[----:B------:R-:W-:Y:S04]  /*0d30*/  STS.U16 [R7+0xf00], R35 ;  /* 0x000f002307007388 */ /* 0x000fe80000000400 */
[----:B------:R-:W-:Y:S01]  /*0d40*/  STS.U16 [R7+0x1700], R50 ;  /* 0x0017003207007388 */ /* 0x000fe20000000400 */
[----:B------:R-:W-:Y:S01]  /*0d50*/  ISETP.GE.AND P0, PT, R10, 0x1, PT ;  /* 0x000000010a00780c */ /* 0x000fe20003f06270 */
[----:B------:R-:W-:Y:S01]  /*0d60*/  IMAD.MOV.U32 R40, RZ, RZ, 0x3f800000 ;  /* 0x3f800000ff287424 */ /* 0x000fe200078e00ff */
[----:B--2---:R-:W-:Y:S01]  /*0d70*/  MOV R26, 0xff800000 ;  /* 0xff800000001a7802 */ /* 0x004fe20000000f00 */
[----:B------:R2:W-:Y:S01]  /*0d80*/  STS.U16 [R7+0x1f00], R66 ;  /* 0x001f004207007388 */ /* 0x0005e20000000400 */
[----:B------:R-:W-:Y:S01]  /*0d90*/  IMAD.MOV.U32 R24, RZ, RZ, -0x800000 ;  /* 0xff800000ff187424 */ /* 0x000fe200078e00ff */
[----:B0-----:R-:W-:Y:S01]  /*0da0*/  CS2R R60, SRZ ;  /* 0x00000000003c7805 */ /* 0x001fe2000001ff00 */
[----:B------:R-:W-:Y:S01]  /*0db0*/  IMAD.MOV.U32 R38, RZ, RZ, 0x3f800000 ;  /* 0x3f800000ff267424 */ /* 0x000fe200078e00ff */
[----:B-1----:R-:W-:Y:S01]  /*0dc0*/  CS2R R62, SRZ ;  /* 0x00000000003e7805 */ /* 0x002fe2000001ff00 */
[----:B---3--:R-:W-:Y:S01]  /*0dd0*/  CS2R R64, SRZ ;  /* 0x0000000000407805 */ /* 0x008fe2000001ff00 */
[C---:B------:R-:W-:Y:S01]  /*0de0*/  LOP3.LUT R12, R0.reuse, 0x60, RZ, 0xc0, !PT ;  /* 0x00000060000c7812 */ /* 0x040fe200078ec0ff */
[C---:B------:R-:W-:Y:S01]  /*0df0*/  IMAD.SHL.U32 R16, R0.reuse, 0x8, RZ ;  /* 0x0000000800107824 */ /* 0x040fe200078e00ff */
[C---:B------:R-:W-:Y:S01]  /*0e00*/  LOP3.LUT R13, R0.reuse, 0x1c, RZ, 0xc0, !PT ;  /* 0x0000001c000d7812 */ /* 0x040fe200078ec0ff */
[----:B--2---:R-:W-:Y:S01]  /*0e10*/  CS2R R66, SRZ ;  /* 0x0000000000427805 */ /* 0x004fe2000001ff00 */
[----:B------:R-:W-:Y:S01]  /*0e20*/  LOP3.LUT R14, R0, 0x3, RZ, 0xc0, !PT ;  /* 0x00000003000e7812 */ /* 0x000fe200078ec0ff */
[----:B------:R-:W-:Y:S05]  /*0e30*/  @!P0 BRA `(.L_x_0) ;  /* 0x000043e000008947 */ /* 0x000fea0003800000 */
[C---:B------:R-:W-:Y:S01]  /*0e40*/  LOP3.LUT R28, R0.reuse, 0x7, RZ, 0xc0, !PT ;  /* 0x00000007001c7812 */ /* 0x040fe200078ec0ff */
[----:B------:R-:W-:Y:S01]  /*0e50*/  IMAD.MOV.U32 R34, RZ, RZ, c[0x0][0x1a4] ;  /* 0x00006900ff227624 */ /* 0x000fe200078e00ff */
[----:B------:R-:W-:Y:S01]  /*0e60*/  LOP3.LUT R7, R15, 0x10, RZ, 0xc0, !PT ;  /* 0x000000100f077812 */ /* 0x000fe200078ec0ff */
[----:B------:R-:W-:Y:S01]  /*0e70*/  IMAD.MOV.U32 R36, RZ, RZ, c[0x0][0x1b8] ;  /* 0x00006e00ff247624 */ /* 0x000fe200078e00ff */
[----:B------:R-:W-:Y:S01]  /*0e80*/  LOP3.LUT P0, RZ, R0, 0x40, RZ, 0xc0, !PT ;  /* 0x0000004000ff7812 */ /* 0x000fe2000780c0ff */
[----:B------:R-:W-:Y:S01]  /*0e90*/  IMAD R8, R28, 0x110, RZ ;  /* 0x000001101c087824 */ /* 0x000fe200078e02ff */
[----:B------:R-:W-:Y:S01]  /*0ea0*/  LOP3.LUT R7, R7, 0x60, R0, 0xf8, !PT ;  /* 0x0000006007077812 */ /* 0x000fe200078ef800 */
[----:B------:R-:W-:Y:S01]  /*0eb0*/  IMAD.MOV.U32 R38, RZ, RZ, 0x3f800000 ;  /* 0x3f800000ff267424 */ /* 0x000fe200078e00ff */
[----:B------:R-:W-:Y:S01]  /*0ec0*/  LOP3.LUT R11, R0, 0x3f, RZ, 0xc0, !PT ;  /* 0x0000003f000b7812 */ /* 0x000fe200078ec0ff */
[----:B------:R-:W-:Y:S01]  /*0ed0*/  IMAD.MOV.U32 R35, RZ, RZ, -0x800000 ;  /* 0xff800000ff237424 */ /* 0x000fe200078e00ff */
[----:B------:R-:W-:Y:S01]  /*0ee0*/  SHF.R.U32.HI R6, RZ, 0x1, R12 ;  /* 0x00000001ff067819 */ /* 0x000fe2000001160c */
[----:B------:R-:W-:Y:S01]  /*0ef0*/  CS2R R72, SRZ ;  /* 0x0000000000487805 */ /* 0x000fe2000001ff00 */
[----:B------:R-:W-:Y:S01]  /*0f00*/  SHF.R.U32.HI R9, RZ, 0x5, R0 ;  /* 0x00000005ff097819 */ /* 0x000fe20000011600 */
[C---:B------:R-:W-:Y:S01]  /*0f10*/  IMAD R22, R11.reuse, c[0x0][0x1b4], RZ ;  /* 0x00006d000b167a24 */ /* 0x040fe200078e02ff */
[----:B------:R-:W-:Y:S01]  /*0f20*/  LOP3.LUT R26, R8, R7, RZ, 0x3c, !PT ;  /* 0x00000007081a7212 */ /* 0x000fe200078e3cff */
[----:B------:R-:W-:Y:S01]  /*0f30*/  CS2R R74, SRZ ;  /* 0x00000000004a7805 */ /* 0x000fe2000001ff00 */
[----:B------:R-:W-:Y:S01]  /*0f40*/  SHF.L.U32 R18, R11, 0x1, RZ ;  /* 0x000000010b127819 */ /* 0x000fe200000006ff */
[C---:B------:R-:W-:Y:S01]  /*0f50*/  IMAD.SHL.U32 R24, R22.reuse, 0x2, RZ ;  /* 0x0000000216187824 */ /* 0x040fe200078e00ff */
[----:B------:R-:W-:Y:S01]  /*0f60*/  SEL R5, RZ, 0x90, !P0 ;  /* 0x00000090ff057807 */ /* 0x000fe20004000000 */
[----:B------:R-:W-:Y:S01]  /*0f70*/  IMAD.HI R22, R22, 0x2, RZ ;  /* 0x0000000216167827 */ /* 0x000fe200078e02ff */
[----:B------:R-:W-:Y:S01]  /*0f80*/  LOP3.LUT R7, R0, 0x1f, RZ, 0xc0, !PT ;  /* 0x0000001f00077812 */ /* 0x000fe200078ec0ff */
[----:B------:R-:W-:Y:S01]  /*0f90*/  CS2R R76, SRZ ;  /* 0x00000000004c7805 */ /* 0x000fe2000001ff00 */
[----:B------:R-:W-:Y:S01]  /*0fa0*/  LEA.HI R6, R13, R6, RZ, 0x1e ;  /* 0x000000060d067211 */ /* 0x000fe200078ff0ff */
[----:B------:R-:W-:Y:S01]  /*0fb0*/  CS2R R78, SRZ ;  /* 0x00000000004e7805 */ /* 0x000fe2000001ff00 */
[----:B------:R-:W-:Y:S01]  /*0fc0*/  SGXT.U32 R9, R9, 0x2 ;  /* 0x000000020909781a */ /* 0x000fe20000000000 */
[----:B------:R-:W-:Y:S01]  /*0fd0*/  IMAD R8, R7, c[0x0][0x1a8], RZ ;  /* 0x00006a0007087a24 */ /* 0x000fe200078e02ff */
[----:B------:R-:W-:Y:S01]  /*0fe0*/  LOP3.LUT R18, R5, R18, RZ, 0x3c, !PT ;  /* 0x0000001205127212 */ /* 0x000fe200078e3cff */
[----:B------:R-:W-:Y:S01]  /*0ff0*/  IMAD R5, R2, c[0x0][0x1a0], RZ ;  /* 0x0000680002057a24 */ /* 0x000fe200078e02ff */
[----:B------:R-:W-:Y:S01]  /*1000*/  SHF.L.U32 R21, R0, 0x7, RZ ;  /* 0x0000000700157819 */ /* 0x000fe200000006ff */
[----:B------:R-:W-:Y:S01]  /*1010*/  IMAD.IADD R17, R81, 0x1, R6 ;  /* 0x0000000151117824 */ /* 0x000fe200078e0206 */
[----:B------:R-:W-:Y:S01]  /*1020*/  SHF.R.U32.HI R23, RZ, 0x6, R0 ;  /* 0x00000006ff177819 */ /* 0x000fe20000011600 */
[----:B------:R-:W-:Y:S01]  /*1030*/  IMAD R6, R2, c[0x0][0x1b0], RZ ;  /* 0x00006c0002067a24 */ /* 0x000fe200078e02ff */
[----:B------:R-:W-:Y:S01]  /*1040*/  LOP3.LUT R21, R21, 0x800, RZ, 0xc0, !PT ;  /* 0x0000080015157812 */ /* 0x000fe200078ec0ff */
[----:B------:R-:W-:Y:S01]  /*1050*/  IMAD R9, R9, c[0x0][0x1a4], RZ ;  /* 0x0000690009097a24 */ /* 0x000fe200078e02ff */
[----:B------:R-:W-:Y:S01]  /*1060*/  MOV R40, 0x3f800000 ;  /* 0x3f80000000287802 */ /* 0x000fe20000000f00 */
[----:B------:R-:W-:Y:S01]  /*1070*/  IMAD.SHL.U32 R7, R5, 0x2, RZ ;  /* 0x0000000205077824 */ /* 0x000fe200078e00ff */
[----:B------:R-:W-:Y:S01]  /*1080*/  SHF.L.U32 R19, R6, 0x1, RZ ;  /* 0x0000000106137819 */ /* 0x000fe200000006ff */
[----:B------:R-:W-:Y:S01]  /*1090*/  IMAD.SHL.U32 R20, R8, 0x2, RZ ;  /* 0x0000000208147824 */ /* 0x000fe200078e00ff */
[----:B------:R-:W-:Y:S01]  /*10a0*/  MOV R128, 0xff800000 ;  /* 0xff80000000807802 */ /* 0x000fe20000000f00 */
[----:B------:R-:W-:Y:S01]  /*10b0*/  IMAD R11, R34, 0x4, R9 ;  /* 0x00000004220b7824 */ /* 0x000fe200078e0209 */
[----:B------:R-:W-:Y:S01]  /*10c0*/  IADD3 R164, P2, P3, R24, c[0x0][0x170], R19 ;  /* 0x00005c0018a47a10 */ /* 0x000fe20007b5e013 */
[----:B------:R-:W-:Y:S01]  /*10d0*/  IMAD.HI R8, R8, 0x2, RZ ;  /* 0x0000000208087827 */ /* 0x000fe200078e02ff */
[----:B------:R-:W-:Y:S01]  /*10e0*/  IADD3 R200, P0, P1, R20, c[0x0][0x168], R7 ;  /* 0x00005a0014c87a10 */ /* 0x000fe2000791e007 */
[----:B------:R-:W-:Y:S01]  /*10f0*/  CS2R R84, SRZ ;  /* 0x0000000000547805 */ /* 0x000fe2000001ff00 */
[----:B------:R-:W-:Y:S01]  /*1100*/  IADD3 R19, R21, R26, RZ ;  /* 0x0000001a15137210 */ /* 0x000fe20007ffe0ff */
[----:B------:R-:W-:Y:S01]  /*1110*/  IMAD R20, R34, 0x4, R11 ;  /* 0x0000000422147824 */ /* 0x000fe200078e020b */
[----:B------:R-:W-:Y:S01]  /*1120*/  MOV R171, 0xff800000 ;  /* 0xff80000000ab7802 */ /* 0x000fe20000000f00 */
[----:B------:R-:W-:Y:S01]  /*1130*/  IMAD.HI R7, R5, 0x2, RZ ;  /* 0x0000000205077827 */ /* 0x000fe200078e02ff */
[----:B------:R-:W-:Y:S01]  /*1140*/  SGXT.U32 R5, R23, 0x1 ;  /* 0x000000011705781a */ /* 0x000fe20000000000 */
[----:B------:R-:W-:Y:S01]  /*1150*/  CS2R R86, SRZ ;  /* 0x0000000000567805 */ /* 0x000fe2000001ff00 */
[----:B------:R-:W-:Y:S01]  /*1160*/  CS2R R60, SRZ ;  /* 0x00000000003c7805 */ /* 0x000fe2000001ff00 */
[----:B------:R-:W-:Y:S01]  /*1170*/  IMAD.HI R21, R6, 0x2, RZ ;  /* 0x0000000206157827 */ /* 0x000fe200078e02ff */
[----:B------:R-:W-:Y:S01]  /*1180*/  IADD3.X R32, R8, c[0x0][0x16c], R7, P0, P1 ;  /* 0x00005b0008207a10 */ /* 0x000fe200007e2407 */
[----:B------:R-:W-:Y:S01]  /*1190*/  CS2R R62, SRZ ;  /* 0x00000000003e7805 */ /* 0x000fe2000001ff00 */
[-C--:B------:R-:W-:Y:S01]  /*11a0*/  LEA R230, P0, R9, R200.reuse, 0x1 ;  /* 0x000000c809e67211 */ /* 0x080fe200078008ff */
[C---:B------:R-:W-:Y:S01]  /*11b0*/  IMAD R6, R34.reuse, 0x4, R20 ;  /* 0x0000000422067824 */ /* 0x040fe200078e0214 */
[----:B------:R-:W-:Y:S01]  /*11c0*/  LEA R228, P1, R11, R200, 0x1 ;  /* 0x000000c80be47211 */ /* 0x000fe200078208ff */
[----:B------:R-:W-:Y:S01]  /*11d0*/  IMAD R23, R5, c[0x0][0x1b8], RZ ;  /* 0x00006e0005177a24 */ /* 0x000fe200078e02ff */
[----:B------:R-:W-:Y:S01]  /*11e0*/  LEA.HI.X.SX32 R231, R9, R32, 0x1, P0 ;  /* 0x0000002009e77211 */ /* 0x000fe200000f0eff */
[----:B------:R-:W-:Y:S01]  /*11f0*/  CS2R R92, SRZ ;  /* 0x00000000005c7805 */ /* 0x000fe2000001ff00 */
[----:B------:R-:W-:Y:S01]  /*1200*/  LEA R5, R34, R6, 0x2 ;  /* 0x0000000622057211 */ /* 0x000fe200078e10ff */
[----:B------:R-:W-:Y:S01]  /*1210*/  CS2R R94, SRZ ;  /* 0x00000000005e7805 */ /* 0x000fe2000001ff00 */
[----:B------:R-:W-:Y:S01]  /*1220*/  LEA.HI.X.SX32 R229, R11, R32, 0x1, P1 ;  /* 0x000000200be57211 */ /* 0x000fe200008f0eff */
[----:B------:R-:W-:Y:S01]  /*1230*/  CS2R R64, SRZ ;  /* 0x0000000000407805 */ /* 0x000fe2000001ff00 */
[-C--:B------:R-:W-:Y:S01]  /*1240*/  LEA R224, P1, R6, R200.reuse, 0x1 ;  /* 0x000000c806e07211 */ /* 0x080fe200078208ff */
[----:B------:R-:W-:Y:S01]  /*1250*/  IMAD R7, R34, 0x4, R5 ;  /* 0x0000000422077824 */ /* 0x000fe200078e0205 */
[----:B------:R-:W-:Y:S01]  /*1260*/  LEA R226, P0, R20, R200, 0x1 ;  /* 0x000000c814e27211 */ /* 0x000fe200078008ff */
[----:B------:R-:W-:Y:S01]  /*1270*/  CS2R R66, SRZ ;  /* 0x0000000000427805 */ /* 0x000fe2000001ff00 */
[-C--:B------:R-:W-:Y:S01]  /*1280*/  LEA.HI.X.SX32 R225, R6, R32.reuse, 0x1, P1 ;  /* 0x0000002006e17211 */ /* 0x080fe200008f0eff */
[----:B------:R-:W-:Y:S01]  /*1290*/  IMAD R8, R34, 0x4, R7 ;  /* 0x0000000422087824 */ /* 0x000fe200078e0207 */
[----:B------:R-:W-:Y:S01]  /*12a0*/  LEA.HI.X.SX32 R227, R20, R32, 0x1, P0 ;  /* 0x0000002014e37211 */ /* 0x000fe200000f0eff */
[----:B------:R-:W-:Y:S01]  /*12b0*/  CS2R R100, SRZ ;  /* 0x0000000000647805 */ /* 0x000fe2000001ff00 */
[-C--:B------:R-:W-:Y:S01]  /*12c0*/  LEA R222, P0, R5, R200.reuse, 0x1 ;  /* 0x000000c805de7211 */ /* 0x080fe200078008ff */
[C---:B------:R-:W-:Y:S01]  /*12d0*/  IMAD R9, R34.reuse, 0x4, R8 ;  /* 0x0000000422097824 */ /* 0x040fe200078e0208 */
[----:B------:R-:W-:Y:S01]  /*12e0*/  LEA R220, P1, R7, R200, 0x1 ;  /* 0x000000c807dc7211 */ /* 0x000fe200078208ff */
[----:B------:R-:W-:Y:S01]  /*12f0*/  CS2R R102, SRZ ;  /* 0x0000000000667805 */ /* 0x000fe2000001ff00 */
[-C--:B------:R-:W-:Y:S01]  /*1300*/  LEA.HI.X.SX32 R223, R5, R32.reuse, 0x1, P0 ;  /* 0x0000002005df7211 */ /* 0x080fe200000f0eff */
[----:B------:R-:W-:Y:S01]  /*1310*/  IMAD R11, R34, 0x4, R9 ;  /* 0x00000004220b7824 */ /* 0x000fe200078e0209 */
[----:B------:R-:W-:Y:S01]  /*1320*/  LEA.HI.X.SX32 R221, R7, R32, 0x1, P1 ;  /* 0x0000002007dd7211 */ /* 0x000fe200008f0eff */
[----:B------:R-:W-:Y:S01]  /*1330*/  CS2R R68, SRZ ;  /* 0x0000000000447805 */ /* 0x000fe2000001ff00 */
[----:B------:R-:W-:Y:S01]  /*1340*/  IADD3.X R30, R22, c[0x0][0x174], R21, P2, P3 ;  /* 0x00005d00161e7a10 */ /* 0x000fe200017e6415 */
[----:B------:R-:W-:Y:S01]  /*1350*/  IMAD R6, R34, 0x4, R11 ;  /* 0x0000000422067824 */ /* 0x000fe200078e020b */
[----:B------:R-:W-:Y:S01]  /*1360*/  LEA R218, P0, R8, R200, 0x1 ;  /* 0x000000c808da7211 */ /* 0x000fe200078008ff */
[----:B------:R-:W-:Y:S01]  /*1370*/  CS2R R70, SRZ ;  /* 0x0000000000467805 */ /* 0x000fe2000001ff00 */
[----:B------:R-:W-:Y:S01]  /*1380*/  LEA R21, R36, R23, 0x1 ;  /* 0x0000001724157211 */ /* 0x000fe200078e08ff */
[----:B------:R-:W-:Y:S01]  /*1390*/  IMAD R20, R34, 0x4, R6 ;  /* 0x0000000422147824 */ /* 0x000fe200078e0206 */
[----:B------:R-:W-:Y:S01]  /*13a0*/  LEA.HI.X.SX32 R219, R8, R32, 0x1, P0 ;  /* 0x0000002008db7211 */ /* 0x000fe200000f0eff */
[----:B------:R-:W-:Y:S01]  /*13b0*/  UMOV UR4, URZ ;  /* 0x0000003f00047c82 */ /* 0x000fe20008000000 */
[----:B------:R-:W-:Y:S01]  /*13c0*/  LEA R22, R36, R21, 0x1 ;  /* 0x0000001524167211 */ /* 0x000fe200078e08ff */
[----:B------:R-:W-:Y:S01]  /*13d0*/  IMAD R5, R34, 0x4, R20 ;  /* 0x0000000422057824 */ /* 0x000fe200078e0214 */
[-C--:B------:R-:W-:Y:S01]  /*13e0*/  LEA R216, P1, R9, R200.reuse, 0x1 ;  /* 0x000000c809d87211 */ /* 0x080fe200078208ff */
[----:B------:R-:W-:Y:S01]  /*13f0*/  UMOV UR5, URZ ;  /* 0x0000003f00057c82 */ /* 0x000fe20008000000 */
[----:B------:R-:W-:-:S02]  /*1400*/  LEA R214, P2, R11, R200, 0x1 ;  /* 0x000000c80bd67211 */ /* 0x000fc400078408ff */
[----:B------:R-:W-:Y:S02]  /*1410*/  LEA R7, R34, R5, 0x2 ;  /* 0x0000000522077211 */ /* 0x000fe400078e10ff */
[----:B------:R-:W-:Y:S02]  /*1420*/  LEA R24, R36, R22, 0x1 ;  /* 0x0000001624187211 */ /* 0x000fe400078e08ff */
[-C--:B------:R-:W-:Y:S01]  /*1430*/  LEA.HI.X.SX32 R217, R9, R32.reuse, 0x1, P1 ;  /* 0x0000002009d97211 */ /* 0x080fe200008f0eff */
[C---:B------:R-:W-:Y:S01]  /*1440*/  IMAD R8, R34.reuse, 0x4, R7 ;  /* 0x0000000422087824 */ /* 0x040fe200078e0207 */
[----:B------:R-:W-:Y:S02]  /*1450*/  LEA.HI.X.SX32 R215, R11, R32, 0x1, P2 ;  /* 0x000000200bd77211 */ /* 0x000fe400010f0eff */
[----:B------:R-:W-:Y:S02]  /*1460*/  LEA R208, P2, R5, R200, 0x1 ;  /* 0x000000c805d07211 */ /* 0x000fe400078408ff */
[----:B------:R-:W-:-:S02]  /*1470*/  LEA R9, R34, R8, 0x2 ;  /* 0x0000000822097211 */ /* 0x000fc400078e10ff */
[----:B------:R-:W-:Y:S02]  /*1480*/  LEA R25, R36, R24, 0x1 ;  /* 0x0000001824197211 */ /* 0x000fe400078e08ff */
[-C--:B------:R-:W-:Y:S02]  /*1490*/  LEA R212, P0, R6, R200.reuse, 0x1 ;  /* 0x000000c806d47211 */ /* 0x080fe400078008ff */
[----:B------:R-:W-:Y:S02]  /*14a0*/  LEA R210, P1, R20, R200, 0x1 ;  /* 0x000000c814d27211 */ /* 0x000fe400078208ff */
[-C--:B------:R-:W-:Y:S01]  /*14b0*/  LEA.HI.X.SX32 R209, R5, R32.reuse, 0x1, P2 ;  /* 0x0000002005d17211 */ /* 0x080fe200010f0eff */
[----:B------:R-:W-:Y:S01]  /*14c0*/  IMAD R5, R34, 0x4, R9 ;  /* 0x0000000422057824 */ /* 0x000fe200078e0209 */
[----:B------:R-:W-:Y:S01]  /*14d0*/  LEA R26, R36, R25, 0x1 ;  /* 0x00000019241a7211 */ /* 0x000fe200078e08ff */
[----:B------:R-:W-:Y:S01]  /*14e0*/  IMAD.MOV.U32 R34, RZ, RZ, 0x3f800000 ;  /* 0x3f800000ff227424 */ /* 0x000fe200078e00ff */
[----:B------:R-:W-:-:S02]  /*14f0*/  LEA.HI.X.SX32 R213, R6, R32, 0x1, P0 ;  /* 0x0000002006d57211 */ /* 0x000fc400000f0eff */
[----:B------:R-:W-:Y:S02]  /*1500*/  LEA.HI.X.SX32 R211, R20, R32, 0x1, P1 ;  /* 0x0000002014d37211 */ /* 0x000fe400008f0eff */
[-C--:B------:R-:W-:Y:S02]  /*1510*/  LEA R206, P0, R7, R200.reuse, 0x1 ;  /* 0x000000c807ce7211 */ /* 0x080fe400078008ff */
[-C--:B------:R-:W-:Y:S02]  /*1520*/  LEA R204, P1, R8, R200.reuse, 0x1 ;  /* 0x000000c808cc7211 */ /* 0x080fe400078208ff */
[-C--:B------:R-:W-:Y:S02]  /*1530*/  LEA R202, P2, R9, R200.reuse, 0x1 ;  /* 0x000000c809ca7211 */ /* 0x080fe400078408ff */
[----:B------:R-:W-:Y:S02]  /*1540*/  LEA R200, P3, R5, R200, 0x1 ;  /* 0x000000c805c87211 */ /* 0x000fe400078608ff */
[----:B------:R-:W-:-:S02]  /*1550*/  LEA R27, R36, R26, 0x1 ;  /* 0x0000001a241b7211 */ /* 0x000fc400078e08ff */
[-C--:B------:R-:W-:Y:S02]  /*1560*/  LEA.HI.X.SX32 R201, R5, R32.reuse, 0x1, P3 ;  /* 0x0000002005c97211 */ /* 0x080fe400018f0eff */
[----:B------:R-:W-:Y:S02]  /*1570*/  LEA R5, R36, R27, 0x1 ;  /* 0x0000001b24057211 */ /* 0x000fe400078e08ff */
[-C--:B------:R-:W-:Y:S02]  /*1580*/  LEA.HI.X.SX32 R207, R7, R32.reuse, 0x1, P0 ;  /* 0x0000002007cf7211 */ /* 0x080fe400000f0eff */
[----:B------:R-:W-:Y:S01]  /*1590*/  LEA.HI.X.SX32 R205, R8, R32, 0x1, P1 ;  /* 0x0000002008cd7211 */ /* 0x000fe200008f0eff */
[----:B------:R-:W-:Y:S01]  /*15a0*/  IMAD R6, R36, 0x2, R5 ;  /* 0x0000000224067824 */ /* 0x000fe200078e0205 */
[----:B------:R-:W-:Y:S02]  /*15b0*/  LEA R196, P1, R21, R164, 0x1 ;  /* 0x000000a415c47211 */ /* 0x000fe400078208ff */
[----:B------:R-:W-:-:S02]  /*15c0*/  LEA.HI.X.SX32 R203, R9, R32, 0x1, P2 ;  /* 0x0000002009cb7211 */ /* 0x000fc400010f0eff */
[----:B------:R-:W-:Y:S02]  /*15d0*/  LEA R7, R36, R6, 0x1 ;  /* 0x0000000624077211 */ /* 0x000fe400078e08ff */
[----:B------:R-:W-:Y:S02]  /*15e0*/  LEA.HI.X.SX32 R197, R21, R30, 0x1, P1 ;  /* 0x0000001e15c57211 */ /* 0x000fe400008f0eff */
[-C--:B------:R-:W-:Y:S01]  /*15f0*/  LEA R194, P2, R22, R164.reuse, 0x1 ;  /* 0x000000a416c27211 */ /* 0x080fe200078408ff */
[C---:B------:R-:W-:Y:S01]  /*1600*/  IMAD R8, R36.reuse, 0x2, R7 ;  /* 0x0000000224087824 */ /* 0x040fe200078e0207 */
[-C--:B------:R-:W-:Y:S02]  /*1610*/  LEA R190, P1, R25, R164.reuse, 0x1 ;  /* 0x000000a419be7211 */ /* 0x080fe400078208ff */
[----:B------:R-:W-:Y:S02]  /*1620*/  LEA R198, P0, R23, R164, 0x1 ;  /* 0x000000a417c67211 */ /* 0x000fe400078008ff */
[----:B------:R-:W-:-:S02]  /*1630*/  LEA R9, R36, R8, 0x1 ;  /* 0x0000000824097211 */ /* 0x000fc400078e08ff */
[-C--:B------:R-:W-:Y:S01]  /*1640*/  LEA.HI.X.SX32 R195, R22, R30.reuse, 0x1, P2 ;  /* 0x0000001e16c37211 */ /* 0x080fe200010f0eff */
[----:B------:R-:W-:Y:S01]  /*1650*/  IMAD.MOV.U32 R22, RZ, RZ, RZ ;  /* 0x000000ffff167224 */ /* 0x000fe200078e00ff */
[----:B------:R-:W-:Y:S01]  /*1660*/  LEA.HI.X.SX32 R191, R25, R30, 0x1, P1 ;  /* 0x0000001e19bf7211 */ /* 0x000fe200008f0eff */
[----:B------:R-:W-:Y:S01]  /*1670*/  IMAD R11, R36, 0x2, R9 ;  /* 0x00000002240b7824 */ /* 0x000fe200078e0209 */
[-C--:B------:R-:W-:Y:S02]  /*1680*/  LEA R188, P2, R26, R164.reuse, 0x1 ;  /* 0x000000a41abc7211 */ /* 0x080fe400078408ff */
[----:B------:R-:W-:Y:S02]  /*1690*/  LEA R184, P1, R5, R164, 0x1 ;  /* 0x000000a405b87211 */ /* 0x000fe400078208ff */
[----:B------:R-:W-:Y:S02]  /*16a0*/  LEA.HI.X.SX32 R199, R23, R30, 0x1, P0 ;  /* 0x0000001e17c77211 */ /* 0x000fe400000f0eff */
[----:B------:R-:W-:-:S02]  /*16b0*/  LEA R192, P0, R24, R164, 0x1 ;  /* 0x000000a418c07211 */ /* 0x000fc400078008ff */
[-C--:B------:R-:W-:Y:S02]  /*16c0*/  LEA.HI.X.SX32 R189, R26, R30.reuse, 0x1, P2 ;  /* 0x0000001e1abd7211 */ /* 0x080fe400010f0eff */
[----:B------:R-:W-:Y:S02]  /*16d0*/  LEA.HI.X.SX32 R185, R5, R30, 0x1, P1 ;  /* 0x0000001e05b97211 */ /* 0x000fe400008f0eff */
[-C--:B------:R-:W-:Y:S02]  /*16e0*/  LEA R182, P2, R6, R164.reuse, 0x1 ;  /* 0x000000a406b67211 */ /* 0x080fe400078408ff */
[----:B------:R-:W-:Y:S02]  /*16f0*/  LEA R5, R36, R11, 0x1 ;  /* 0x0000000b24057211 */ /* 0x000fe400078e08ff */
[----:B------:R-:W-:Y:S02]  /*1700*/  LEA R178, P1, R8, R164, 0x1 ;  /* 0x000000a408b27211 */ /* 0x000fe400078208ff */
[----:B------:R-:W-:-:S02]  /*1710*/  LEA.HI.X.SX32 R193, R24, R30, 0x1, P0 ;  /* 0x0000001e18c17211 */ /* 0x000fc400000f0eff */
[----:B------:R-:W-:Y:S02]  /*1720*/  LEA R186, P0, R27, R164, 0x1 ;  /* 0x000000a41bba7211 */ /* 0x000fe400078008ff */
[-C--:B------:R-:W-:Y:S01]  /*1730*/  LEA.HI.X.SX32 R183, R6, R30.reuse, 0x1, P2 ;  /* 0x0000001e06b77211 */ /* 0x080fe200010f0eff */
[----:B------:R-:W-:Y:S01]  /*1740*/  IMAD R6, R36, 0x2, R5 ;  /* 0x0000000224067824 */ /* 0x000fe200078e0205 */
[----:B------:R-:W-:Y:S02]  /*1750*/  LEA.HI.X.SX32 R179, R8, R30, 0x1, P1 ;  /* 0x0000001e08b37211 */ /* 0x000fe400008f0eff */
[-C--:B------:R-:W-:Y:S02]  /*1760*/  LEA R176, P2, R9, R164.reuse, 0x1 ;  /* 0x000000a409b07211 */ /* 0x080fe400078408ff */
[----:B------:R-:W-:Y:S02]  /*1770*/  LEA R172, P1, R5, R164, 0x1 ;  /* 0x000000a405ac7211 */ /* 0x000fe400078208ff */
[----:B------:R-:W-:-:S02]  /*1780*/  LEA.HI.X.SX32 R187, R27, R30, 0x1, P0 ;  /* 0x0000001e1bbb7211 */ /* 0x000fc400000f0eff */
[----:B------:R-:W-:Y:S02]  /*1790*/  LEA R180, P0, R7, R164, 0x1 ;  /* 0x000000a407b47211 */ /* 0x000fe400078008ff */
[-C--:B------:R-:W-:Y:S02]  /*17a0*/  LEA.HI.X.SX32 R177, R9, R30.reuse, 0x1, P2 ;  /* 0x0000001e09b17211 */ /* 0x080fe400010f0eff */
[----:B------:R-:W-:Y:S02]  /*17b0*/  LEA.HI.X.SX32 R173, R5, R30, 0x1, P1 ;  /* 0x0000001e05ad7211 */ /* 0x000fe400008f0eff */
[----:B------:R-:W-:Y:S02]  /*17c0*/  LEA R166, P2, R6, R164, 0x1 ;  /* 0x000000a406a67211 */ /* 0x000fe400078408ff */
[----:B------:R-:W-:Y:S02]  /*17d0*/  LOP3.LUT R5, R16, 0x30, RZ, 0xc0, !PT ;  /* 0x0000003010057812 */ /* 0x000fe400078ec0ff */
[----:B------:R-:W-:-:S02]  /*17e0*/  LEA.HI.X.SX32 R181, R7, R30, 0x1, P0 ;  /* 0x0000001e07b57211 */ /* 0x000fc400000f0eff */
[----:B------:R-:W-:Y:S02]  /*17f0*/  LEA R7, R36, R6, 0x1 ;  /* 0x0000000624077211 */ /* 0x000fe400078e08ff */
[----:B------:R-:W-:Y:S01]  /*1800*/  LEA.HI.X.SX32 R167, R6, R30, 0x1, P2 ;  /* 0x0000001e06a77211 */ /* 0x000fe200010f0eff */
[C---:B------:R-:W-:Y:S01]  /*1810*/  IMAD R6, R28.reuse, 0x40, R5 ;  /* 0x000000401c067824 */ /* 0x040fe200078e0205 */
[-C--:B------:R-:W-:Y:S01]  /*1820*/  LEA R174, P0, R11, R164.reuse, 0x1 ;  /* 0x000000a40bae7211 */ /* 0x080fe200078008ff */
[----:B------:R-:W-:Y:S01]  /*1830*/  IMAD R28, R28, 0x90, RZ ;  /* 0x000000901c1c7824 */ /* 0x000fe200078e02ff */
[----:B------:R-:W-:Y:S02]  /*1840*/  LEA R164, P3, R7, R164, 0x1 ;  /* 0x000000a407a47211 */ /* 0x000fe400078608ff */
[----:B------:R-:W-:Y:S02]  /*1850*/  LEA.HI.X.SX32 R175, R11, R30, 0x1, P0 ;  /* 0x0000001e0baf7211 */ /* 0x000fe400000f0eff */
[----:B------:R-:W-:-:S02]  /*1860*/  LOP3.LUT R27, R28, 0x30, R15, 0x78, !PT ;  /* 0x000000301c1b7812 */ /* 0x000fc400078e780f */
[----:B------:R-:W-:Y:S01]  /*1870*/  LEA.HI.X.SX32 R165, R7, R30, 0x1, P3 ;  /* 0x0000001e07a57211 */ /* 0x000fe200018f0eff */
[----:B------:R-:W-:Y:S01]  /*1880*/  IMAD.MOV.U32 R7, RZ, RZ, -0x800000 ;  /* 0xff800000ff077424 */ /* 0x000fe200078e00ff */
[----:B------:R-:W-:Y:S02]  /*1890*/  LOP3.LUT R25, R6, 0x30, R15, 0x78, !PT ;  /* 0x0000003006197812 */ /* 0x000fe400078e780f */
[----:B------:R-:W-:Y:S02]  /*18a0*/  MOV R21, RZ ;  /* 0x000000ff00157202 */ /* 0x000fe40000000f00 */
[----:B------:R-:W-:Y:S02]  /*18b0*/  MOV R36, 0x3f800000 ;  /* 0x3f80000000247802 */ /* 0x000fe40000000f00 */
[C---:B------:R-:W-:Y:S02]  /*18c0*/  IADD3 R28, R17.reuse, 0x48, RZ ;  /* 0x00000048111c7810 */ /* 0x040fe40007ffe0ff */
[----:B------:R-:W-:-:S02]  /*18d0*/  IADD3 R29, R17, 0x40, RZ ;  /* 0x00000040111d7810 */ /* 0x000fc40007ffe0ff */
[----:B------:R-:W-:Y:S02]  /*18e0*/  IADD3 R30, R17, 0x8, RZ ;  /* 0x00000008111e7810 */ /* 0x000fe40007ffe0ff */
[C---:B------:R-:W-:Y:S02]  /*18f0*/  LOP3.LUT R31, R18.reuse, 0x20, RZ, 0x3c, !PT ;  /* 0x00000020121f7812 */ /* 0x040fe400078e3cff */
[C---:B------:R-:W-:Y:S02]  /*1900*/  LOP3.LUT R32, R18.reuse, 0x40, RZ, 0x3c, !PT ;  /* 0x0000004012207812 */ /* 0x040fe400078e3cff */
[----:B------:R-:W-:Y:S02]  /*1910*/  LOP3.LUT R33, R18, 0x60, RZ, 0x3c, !PT ;  /* 0x0000006012217812 */ /* 0x000fe400078e3cff */
[----:B------:R-:W-:Y:S02]  /*1920*/  LOP3.LUT R6, R27, 0x40, RZ, 0x3c, !PT ;  /* 0x000000401b067812 */ /* 0x000fe400078e3cff */
.L_x_1:
[----:B------:R-:W-:-:S04]  /*1930*/  IMAD.WIDE R8, R22, 0x2, R230 ;  /* 0x0000000216087825 */ /* 0x000fc800078e02e6 */
[C---:B------:R-:W-:Y:S01]  /*1940*/  IMAD.WIDE R42, R22.reuse, 0x2, R228 ;  /* 0x00000002162a7825 */ /* 0x040fe200078e02e4 */
[----:B------:R0:W2:Y:S03]  /*1950*/  LDG.E.U16 R5, [R8.64] ;  /* 0x0000000608057981 */ /* 0x0000a6000c1e1500 */
[C---:B------:R-:W-:Y:S01]  /*1960*/  IMAD.WIDE R44, R22.reuse, 0x2, R226 ;  /* 0x00000002162c7825 */ /* 0x040fe200078e02e2 */
[----:B------:R1:W3:Y:S03]  /*1970*/  LDG.E.U16 R20, [R42.64] ;  /* 0x000000062a147981 */ /* 0x0002e6000c1e1500 */
[C---:B------:R-:W-:Y:S01]  /*1980*/  IMAD.WIDE R46, R22.reuse, 0x2, R224 ;  /* 0x00000002162e7825 */ /* 0x040fe200078e02e0 */
[----:B------:R4:W5:Y:S03]  /*1990*/  LDG.E.U16 R11, [R44.64] ;  /* 0x000000062c0b7981 */ /* 0x000966000c1e1500 */
[C---:B------:R-:W-:Y:S01]  /*19a0*/  IMAD.WIDE R48, R22.reuse, 0x2, R222 ;  /* 0x0000000216307825 */ /* 0x040fe200078e02de */
[----:B------:R1:W3:Y:S03]  /*19b0*/  LDG.E.U16 R24, [R46.64] ;  /* 0x000000062e187981 */ /* 0x0002e6000c1e1500 */
[C---:B------:R-:W-:Y:S01]  /*19c0*/  IMAD.WIDE R50, R22.reuse, 0x2, R220 ;  /* 0x0000000216327825 */ /* 0x040fe200078e02dc */
[----:B------:R1:W3:Y:S03]  /*19d0*/  LDG.E.U16 R23, [R48.64] ;  /* 0x0000000630177981 */ /* 0x0002e6000c1e1500 */
[C---:B0-----:R-:W-:Y:S01]  /*19e0*/  IMAD.WIDE R8, R22.reuse, 0x2, R218 ;  /* 0x0000000216087825 */ /* 0x041fe200078e02da */
[----:B------:R0:W3:Y:S03]  /*19f0*/  LDG.E.U16 R26, [R50.64] ;  /* 0x00000006321a7981 */ /* 0x0000e6000c1e1500 */
[----:B------:R-:W-:-:S02]  /*1a00*/  IMAD.WIDE R52, R22, 0x2, R214 ;  /* 0x0000000216347825 */ /* 0x000fc400078e02d6 */
[----:B------:R0:W3:Y:S02]  /*1a10*/  LDG.E.U16 R9, [R8.64] ;  /* 0x0000000608097981 */ /* 0x0000e4000c1e1500 */
[C---:B------:R-:W-:Y:S02]  /*1a20*/  IMAD.WIDE R54, R22.reuse, 0x2, R210 ;  /* 0x0000000216367825 */ /* 0x040fe400078e02d2 */
[----:B------:R0:W3:Y:S02]  /*1a30*/  LDG.E.U16 R53, [R52.64] ;  /* 0x0000000634357981 */ /* 0x0000e4000c1e1500 */
[C---:B------:R-:W-:Y:S02]  /*1a40*/  IMAD.WIDE R56, R22.reuse, 0x2, R206 ;  /* 0x0000000216387825 */ /* 0x040fe400078e02ce */
[----:B------:R0:W3:Y:S02]  /*1a50*/  LDG.E.U16 R55, [R54.64] ;  /* 0x0000000636377981 */ /* 0x0000e4000c1e1500 */
[----:B------:R-:W-:-:S02]  /*1a60*/  IMAD.WIDE R58, R22, 0x2, R202 ;  /* 0x00000002163a7825 */ /* 0x000fc400078e02ca */
[----:B------:R-:W3:Y:S02]  /*1a70*/  LDG.E.U16 R57, [R56.64] ;  /* 0x0000000638397981 */ /* 0x000ee4000c1e1500 */
[C---:B-1----:R-:W-:Y:S02]  /*1a80*/  IMAD.WIDE R42, R22.reuse, 0x2, R216 ;  /* 0x00000002162a7825 */ /* 0x042fe400078e02d8 */
[----:B------:R-:W3:Y:S02]  /*1a90*/  LDG.E.U16 R59, [R58.64] ;  /* 0x000000063a3b7981 */ /* 0x000ee4000c1e1500 */
[C---:B----4-:R-:W-:Y:S02]  /*1aa0*/  IMAD.WIDE R44, R22.reuse, 0x2, R212 ;  /* 0x00000002162c7825 */ /* 0x050fe400078e02d4 */
[----:B------:R-:W4:Y:S02]  /*1ab0*/  LDG.E.U16 R42, [R42.64] ;  /* 0x000000062a2a7981 */ /* 0x000f24000c1e1500 */
[----:B------:R-:W-:-:S02]  /*1ac0*/  IMAD.WIDE R46, R22, 0x2, R208 ;  /* 0x00000002162e7825 */ /* 0x000fc400078e02d0 */
[----:B0-----:R-:W4:Y:S02]  /*1ad0*/  LDG.E.U16 R8, [R44.64] ;  /* 0x000000062c087981 */ /* 0x001f24000c1e1500 */
[C---:B------:R-:W-:Y:S02]  /*1ae0*/  IMAD.WIDE R48, R22.reuse, 0x2, R204 ;  /* 0x0000000216307825 */ /* 0x040fe400078e02cc */
[----:B------:R-:W4:Y:S02]  /*1af0*/  LDG.E.U16 R52, [R46.64] ;  /* 0x000000062e347981 */ /* 0x000f24000c1e1500 */
[----:B------:R-:W-:Y:S02]  /*1b00*/  IMAD.WIDE R50, R22, 0x2, R200 ;  /* 0x0000000216327825 */ /* 0x000fe400078e02c8 */
[----:B------:R-:W4:Y:S04]  /*1b10*/  LDG.E.U16 R54, [R48.64] ;  /* 0x0000000630367981 */ /* 0x000f28000c1e1500 */
[----:B------:R-:W4:Y:S04]  /*1b20*/  LDG.E.U16 R80, [R50.64] ;  /* 0x0000000632507981 */ /* 0x000f28000c1e1500 */
[----:B------:R-:W-:Y:S06]  /*1b30*/  BAR.SYNC.DEFER_BLOCKING 0x0 ;  /* 0x0000000000007b1d */ /* 0x000fec0000010000 */
[----:B--2---:R-:W-:Y:S04]  /*1b40*/  STS.U16 [R18+0x2000], R5 ;  /* 0x0020000512007388 */ /* 0x004fe80000000400 */
[----:B-----5:R-:W-:Y:S04]  /*1b50*/  STS.U16 [R18+0x2200], R11 ;  /* 0x0022000b12007388 */ /* 0x020fe80000000400 */
[----:B---3--:R-:W-:Y:S04]  /*1b60*/  STS.U16 [R18+0x2400], R23 ;  /* 0x0024001712007388 */ /* 0x008fe80000000400 */
[----:B------:R-:W-:Y:S04]  /*1b70*/  STS.U16 [R18+0x2600], R9 ;  /* 0x0026000912007388 */ /* 0x000fe80000000400 */
[----:B------:R-:W-:Y:S04]  /*1b80*/  STS.U16 [R18+0x2800], R53 ;  /* 0x0028003512007388 */ /* 0x000fe80000000400 */
[----:B------:R-:W-:Y:S04]  /*1b90*/  STS.U16 [R18+0x2a00], R55 ;  /* 0x002a003712007388 */ /* 0x000fe80000000400 */
[----:B------:R-:W-:Y:S04]  /*1ba0*/  STS.U16 [R18+0x2c00], R57 ;  /* 0x002c003912007388 */ /* 0x000fe80000000400 */
[----:B------:R-:W-:Y:S04]  /*1bb0*/  STS.U16 [R18+0x2e00], R59 ;  /* 0x002e003b12007388 */ /* 0x000fe80000000400 */
[----:B------:R-:W-:Y:S04]  /*1bc0*/  STS.U16 [R31+0x2100], R20 ;  /* 0x002100141f007388 */ /* 0x000fe80000000400 */
[----:B------:R-:W-:Y:S04]  /*1bd0*/  STS.U16 [R31+0x2300], R24 ;  /* 0x002300181f007388 */ /* 0x000fe80000000400 */
[----:B------:R-:W-:Y:S04]  /*1be0*/  STS.U16 [R31+0x2500], R26 ;  /* 0x0025001a1f007388 */ /* 0x000fe80000000400 */
[----:B----4-:R-:W-:Y:S04]  /*1bf0*/  STS.U16 [R31+0x2700], R42 ;  /* 0x0027002a1f007388 */ /* 0x010fe80000000400 */
[----:B------:R-:W-:Y:S04]  /*1c00*/  STS.U16 [R31+0x2900], R8 ;  /* 0x002900081f007388 */ /* 0x000fe80000000400 */
[----:B------:R-:W-:Y:S04]  /*1c10*/  STS.U16 [R31+0x2b00], R52 ;  /* 0x002b00341f007388 */ /* 0x000fe80000000400 */
[----:B------:R-:W-:Y:S04]  /*1c20*/  STS.U16 [R31+0x2d00], R54 ;  /* 0x002d00361f007388 */ /* 0x000fe80000000400 */
[----:B------:R-:W-:Y:S04]  /*1c30*/  STS.U16 [R31+0x2f00], R80 ;  /* 0x002f00501f007388 */ /* 0x000fe80000000400 */
[----:B------:R-:W-:Y:S06]  /*1c40*/  BAR.SYNC.DEFER_BLOCKING 0x0 ;  /* 0x0000000000007b1d */ /* 0x000fec0000010000 */
[----:B------:R-:W-:Y:S04]  /*1c50*/  LDSM.16.MT88.4 R152, [R19] ;  /* 0x000000001398783b */ /* 0x000fe80000004200 */
[----:B------:R-:W0:Y:S04]  /*1c60*/  LDSM.16.M88.4 R44, [R25+0x2200] ;  /* 0x00220000192c783b */ /* 0x000e280000000200 */
[----:B------:R-:W1:Y:S04]  /*1c70*/  LDSM.16.MT88.4 R48, [R19+0x80] ;  /* 0x000080001330783b */ /* 0x000e680000004200 */
[----:B------:R-:W-:Y:S04]  /*1c80*/  LDSM.16.MT88.4 R96, [R19+0x1000] ;  /* 0x001000001360783b */ /* 0x000fe80000004200 */
[----:B------:R-:W-:Y:S04]  /*1c90*/  LDSM.16.MT88.4 R108, [R19+0x1080] ;  /* 0x00108000136c783b */ /* 0x000fe80000004200 */
[----:B------:R-:W2:Y:S04]  /*1ca0*/  LDSM.16.M88.4 R104, [R25+0x2400] ;  /* 0x002400001968783b */ /* 0x000ea80000000200 */
[----:B------:R-:W3:Y:S04]  /*1cb0*/  LDSM.16.M88.4 R56, [R25+0x2600] ;  /* 0x002600001938783b */ /* 0x000ee80000000200 */
[----:B------:R-:W-:Y:S04]  /*1cc0*/  LDSM.16.M88.4 R148, [R25+0x2800] ;  /* 0x002800001994783b */ /* 0x000fe80000000200 */
[----:B------:R-:W-:Y:S04]  /*1cd0*/  LDSM.16.M88.4 R80, [R25+0x2000] ;  /* 0x002000001950783b */ /* 0x000fe80000000200 */
[----:B------:R-:W-:Y:S01]  /*1ce0*/  LDSM.16.M88.4 R144, [R25+0x2c00] ;  /* 0x002c00001990783b */ /* 0x000fe20000000200 */
[-C--:B0-----:R-:W-:Y:S08]  /*1cf0*/  HMMA.16816.F32 R120, R152, R44.reuse, RZ ;  /* 0x0000002c9878723c */ /* 0x081ff000000018ff */
[----:B-1----:R-:W-:Y:S08]  /*1d00*/  HMMA.16816.F32 R52, R48, R44, RZ ;  /* 0x0000002c3034723c */ /* 0x002ff000000018ff */
[----:B--2---:R-:W-:Y:S08]  /*1d10*/  HMMA.16816.F32 R88, R152, R104, RZ ;  /* 0x000000689858723c */ /* 0x004ff000000018ff */
[-C--:B------:R-:W-:Y:S08]  /*1d20*/  HMMA.16816.F32 R120, R96, R46.reuse, R120 ;  /* 0x0000002e6078723c */ /* 0x080ff00000001878 */
[----:B------:R-:W-:Y:S08]  /*1d30*/  HMMA.16816.F32 R44, R108, R46, R52 ;  /* 0x0000002e6c2c723c */ /* 0x000ff00000001834 */
[----:B------:R-:W-:Y:S08]  /*1d40*/  HMMA.16816.F32 R52, R48, R104, RZ ;  /* 0x000000683034723c */ /* 0x000ff000000018ff */
[-C--:B------:R-:W-:Y:S11]  /*1d50*/  HMMA.16816.F32 R88, R96, R106.reuse, R88 ;  /* 0x0000006a6058723c */ /* 0x080ff60000001858 */
[----:B------:R-:W-:Y:S05]  /*1d60*/  @!UPT UIADD3 URZ, URZ, URZ, URZ ;  /* 0x0000003f3f3ff290 */ /* 0x000fea000fffe03f */
[----:B------:R-:W-:Y:S01]  /*1d70*/  HMMA.16816.F32 R104, R108, R106, R52 ;  /* 0x0000006a6c68723c */ /* 0x000fe20000001834 */
[----:B------:R-:W0:Y:S07]  /*1d80*/  LDSM.16.M88.4 R52, [R25+0x2a00] ;  /* 0x002a00001934783b */ /* 0x000e2e0000000200 */
[-C--:B---3--:R-:W-:Y:S08]  /*1d90*/  HMMA.16816.F32 R124, R152, R56.reuse, RZ ;  /* 0x00000038987c723c */ /* 0x088ff000000018ff */
[----:B------:R-:W-:Y:S01]  /*1da0*/  HMMA.16816.F32 R112, R48, R56, RZ ;  /* 0x000000383070723c */ /* 0x000fe200000018ff */
[----:B------:R-:W-:-:S04]  /*1db0*/  LEA R5, P0, R14, UR4, 0x1 ;  /* 0x000000040e057c11 */ /* 0x000fc8000f8008ff */
[----:B------:R-:W-:Y:S02]  /*1dc0*/  IADD3 R9, P2, R5, 0x9, RZ ;  /* 0x0000000905097810 */ /* 0x000fe40007f5e0ff */
[----:B------:R-:W-:Y:S02]  /*1dd0*/  IADD3.X R8, RZ, UR5, RZ, P0, !PT ;  /* 0x00000005ff087c10 */ /* 0x000fe400087fe4ff */
[----:B------:R-:W-:-:S03]  /*1de0*/  ISETP.GT.U32.AND P5, PT, R9, R29, PT ;  /* 0x0000001d0900720c */ /* 0x000fc60003fa4070 */
[----:B------:R-:W-:Y:S01]  /*1df0*/  IMAD.X R20, RZ, RZ, R8, P2 ;  /* 0x000000ffff147224 */ /* 0x000fe200010e0608 */
[----:B------:R-:W-:-:S03]  /*1e00*/  ISETP.GT.U32.AND P6, PT, R9, R17, PT ;  /* 0x000000110900720c */ /* 0x000fc60003fc4070 */
[----:B------:R-:W-:Y:S01]  /*1e10*/  HMMA.16816.F32 R124, R96, R58, R124 ;  /* 0x0000003a607c723c */ /* 0x000fe2000000187c */
[----:B------:R-:W-:Y:S01]  /*1e20*/  ISETP.GT.U32.AND P3, PT, R9, R30, PT ;  /* 0x0000001e0900720c */ /* 0x000fe20003f64070 */
[----:B------:R-:W-:Y:S01]  /*1e30*/  FMUL R45, R45, c[0x0][0x188] ;  /* 0x000062002d2d7a20 */ /* 0x000fe20000400000 */
[----:B------:R-:W-:Y:S01]  /*1e40*/  ISETP.GT.U32.AND P1, PT, R9, R28, PT ;  /* 0x0000001c0900720c */ /* 0x000fe20003f24070 */
[----:B------:R-:W-:-:S04]  /*1e50*/  FMUL R9, R121, c[0x0][0x188] ;  /* 0x0000620079097a20 */ /* 0x000fc80000400000 */
[----:B------:R-:W-:Y:S01]  /*1e60*/  HMMA.16816.F32 R56, R108, R58, R112 ;  /* 0x0000003a6c38723c */ /* 0x000fe20000001870 */
[----:B------:R-:W1:Y:S01]  /*1e70*/  LDSM.16.M88.4 R112, [R25+0x2e00] ;  /* 0x002e00001970783b */ /* 0x000e620000000200 */
[----:B------:R-:W-:Y:S01]  /*1e80*/  FMUL R24, R123, c[0x0][0x188] ;  /* 0x000062007b187a20 */ /* 0x000fe20000400000 */
[----:B------:R-:W-:-:S05]  /*1e90*/  ISETP.GT.U32.AND.EX P5, PT, R20, RZ, PT, P5 ;  /* 0x000000ff1400720c */ /* 0x000fca0003fa4150 */
[----:B0-----:R-:W-:Y:S01]  /*1ea0*/  HMMA.16816.F32 R116, R152, R52, RZ ;  /* 0x000000349874723c */ /* 0x001fe200000018ff */
[----:B------:R-:W-:Y:S02]  /*1eb0*/  IADD3 R11, P4, R5, 0x10, RZ ;  /* 0x00000010050b7810 */ /* 0x000fe40007f9e0ff */
[C---:B------:R-:W-:Y:S02]  /*1ec0*/  ISETP.GT.U32.AND.EX P6, PT, R20.reuse, RZ, PT, P6 ;  /* 0x000000ff1400720c */ /* 0x040fe40003fc4160 */
[----:B------:R-:W-:-:S03]  /*1ed0*/  ISETP.GT.U32.AND.EX P3, PT, R20, RZ, PT, P3 ;  /* 0x000000ff1400720c */ /* 0x000fc60003f64130 */
[C---:B------:R-:W-:Y:S01]  /*1ee0*/  HMMA.16816.F32 R140, R152.reuse, R148, RZ ;  /* 0x00000094988c723c */ /* 0x040fe200000018ff */
[----:B------:R-:W-:Y:S01]  /*1ef0*/  ISETP.GT.U32.AND.EX P1, PT, R20, RZ, PT, P1 ;  /* 0x000000ff1400720c */ /* 0x000fe20003f24110 */
[----:B------:R-:W-:Y:S01]  /*1f00*/  FMUL R47, R47, c[0x0][0x188] ;  /* 0x000062002f2f7a20 */ /* 0x000fe20000400000 */
[----:B------:R-:W-:Y:S02]  /*1f10*/  FSEL R233, R45, -INF , !P5 ;  /* 0xff8000002de97808 */ /* 0x000fe40006800000 */
[C---:B------:R-:W-:Y:S02]  /*1f20*/  ISETP.GT.U32.AND P2, PT, R11.reuse, R17, PT ;  /* 0x000000110b00720c */ /* 0x040fe40003f44070 */
[----:B------:R-:W-:Y:S01]  /*1f30*/  ISETP.GT.U32.AND P0, PT, R11, R30, PT ;  /* 0x0000001e0b00720c */ /* 0x000fe20003f04070 */
[----:B------:R-:W-:Y:S01]  /*1f40*/  HMMA.16816.F32 R132, R152, R80, RZ ;  /* 0x000000509884723c */ /* 0x000fe200000018ff */
[----:B------:R-:W-:Y:S02]  /*1f50*/  FSEL R9, R9, -INF , !P6 ;  /* 0xff80000009097808 */ /* 0x000fe40007000000 */
[----:B------:R-:W-:-:S02]  /*1f60*/  FSEL R24, R24, -INF , !P3 ;  /* 0xff80000018187808 */ /* 0x000fc40005800000 */
[----:B------:R-:W-:Y:S02]  /*1f70*/  IADD3 R20, P5, R5, 0x11, RZ ;  /* 0x0000001105147810 */ /* 0x000fe40007fbe0ff */
[----:B------:R-:W-:Y:S02]  /*1f80*/  IADD3.X R23, RZ, R8, RZ, P4, !PT ;  /* 0x00000008ff177210 */ /* 0x000fe400027fe4ff */
[C---:B------:R-:W-:Y:S02]  /*1f90*/  ISETP.GT.U32.AND P6, PT, R11.reuse, R29, PT ;  /* 0x0000001d0b00720c */ /* 0x040fe40003fc4070 */
[----:B------:R-:W-:Y:S01]  /*1fa0*/  ISETP.GT.U32.AND P3, PT, R11, R28, PT ;  /* 0x0000001c0b00720c */ /* 0x000fe20003f64070 */
[----:B------:R-:W-:Y:S01]  /*1fb0*/  FMUL R11, R88, c[0x0][0x188] ;  /* 0x00006200580b7a20 */ /* 0x000fe20000400000 */
[C---:B------:R-:W-:Y:S01]  /*1fc0*/  ISETP.GT.U32.AND.EX P2, PT, R23.reuse, RZ, PT, P2 ;  /* 0x000000ff1700720c */ /* 0x040fe20003f44120 */
[----:B------:R-:W-:Y:S01]  /*1fd0*/  FMUL R26, R90, c[0x0][0x188] ;  /* 0x000062005a1a7a20 */ /* 0x000fe20000400000 */
[----:B------:R-:W-:Y:S01]  /*1fe0*/  ISETP.GT.U32.AND.EX P0, PT, R23, RZ, PT, P0 ;  /* 0x000000ff1700720c */ /* 0x000fe20003f04100 */
[----:B------:R-:W-:Y:S01]  /*1ff0*/  FMUL R104, R104, c[0x0][0x188] ;  /* 0x0000620068687a20 */ /* 0x000fe20000400000 */
[----:B------:R-:W-:Y:S01]  /*2000*/  FSEL R169, R47, -INF , !P1 ;  /* 0xff8000002fa97808 */ /* 0x000fe20004800000 */
[----:B------:R-:W-:Y:S01]  /*2010*/  IMAD.X R37, RZ, RZ, R8, P5 ;  /* 0x000000ffff257224 */ /* 0x000fe200028e0608 */
[----:B------:R-:W-:Y:S01]  /*2020*/  ISETP.GT.U32.AND.EX P6, PT, R23, RZ, PT, P6 ;  /* 0x000000ff1700720c */ /* 0x000fe20003fc4160 */
[----:B------:R-:W-:Y:S01]  /*2030*/  FMUL R130, R91, c[0x0][0x188] ;  /* 0x000062005b827a20 */ /* 0x000fe20000400000 */
[----:B------:R-:W-:Y:S01]  /*2040*/  ISETP.GT.U32.AND.EX P3, PT, R23, RZ, PT, P3 ;  /* 0x000000ff1700720c */ /* 0x000fe20003f64130 */
[----:B------:R-:W-:Y:S01]  /*2050*/  FMUL R23, R89, c[0x0][0x188] ;  /* 0x0000620059177a20 */ /* 0x000fe20000400000 */
[C---:B------:R-:W-:Y:S01]  /*2060*/  ISETP.GT.U32.AND P4, PT, R20.reuse, R17, PT ;  /* 0x000000111400720c */ /* 0x040fe20003f84070 */
[----:B------:R-:W-:Y:S01]  /*2070*/  HMMA.16816.F32 R88, R152, R144, RZ ;  /* 0x000000909858723c */ /* 0x000fe200000018ff */
[----:B------:R-:W-:Y:S01]  /*2080*/  ISETP.GT.U32.AND P1, PT, R20, R30, PT ;  /* 0x0000001e1400720c */ /* 0x000fe20003f24070 */
[----:B------:R-:W-:Y:S01]  /*2090*/  FMUL R106, R106, c[0x0][0x188] ;  /* 0x000062006a6a7a20 */ /* 0x000fe20000400000 */
[----:B------:R-:W-:-:S02]  /*20a0*/  FSEL R11, R11, -INF , !P2 ;  /* 0xff8000000b0b7808 */ /* 0x000fc40005000000 */
[----:B------:R-:W-:Y:S02]  /*20b0*/  FSEL R26, R26, -INF , !P0 ;  /* 0xff8000001a1a7808 */ /* 0x000fe40004000000 */
[C---:B------:R-:W-:Y:S02]  /*20c0*/  ISETP.GT.U32.AND P2, PT, R20.reuse, R29, PT ;  /* 0x0000001d1400720c */ /* 0x040fe40003f44070 */
[----:B------:R-:W-:Y:S02]  /*20d0*/  ISETP.GT.U32.AND P0, PT, R20, R28, PT ;  /* 0x0000001c1400720c */ /* 0x000fe40003f04070 */
[----:B------:R-:W-:Y:S02]  /*20e0*/  FSEL R139, R104, -INF , !P6 ;  /* 0xff800000688b7808 */ /* 0x000fe40007000000 */
[----:B------:R-:W-:Y:S02]  /*20f0*/  IADD3 R20, P6, R5, 0x18, RZ ;  /* 0x0000001805147810 */ /* 0x000fe40007fde0ff */
[----:B------:R-:W-:-:S02]  /*2100*/  ISETP.GT.U32.AND.EX P4, PT, R37, RZ, PT, P4 ;  /* 0x000000ff2500720c */ /* 0x000fc40003f84140 */
[----:B------:R-:W-:Y:S02]  /*2110*/  ISETP.GT.U32.AND.EX P1, PT, R37, RZ, PT, P1 ;  /* 0x000000ff2500720c */ /* 0x000fe40003f24110 */
[----:B------:R-:W-:Y:S02]  /*2120*/  FSEL R131, R106, -INF , !P3 ;  /* 0xff8000006a837808 */ /* 0x000fe40005800000 */
[----:B------:R-:W-:Y:S02]  /*2130*/  ISETP.GT.U32.AND P3, PT, R20, R30, PT ;  /* 0x0000001e1400720c */ /* 0x000fe40003f64070 */
[----:B------:R-:W-:Y:S02]  /*2140*/  FSEL R23, R23, -INF , !P4 ;  /* 0xff80000017177808 */ /* 0x000fe40006000000 */
[----:B------:R-:W-:Y:S02]  /*2150*/  FSEL R130, R130, -INF , !P1 ;  /* 0xff80000082827808 */ /* 0x000fe40004800000 */
[----:B------:R-:W-:Y:S01]  /*2160*/  IADD3.X R39, RZ, R8, RZ, P6, !PT ;  /* 0x00000008ff277210 */ /* 0x000fe200037fe4ff */
[----:B------:R-:W-:Y:S01]  /*2170*/  FMUL R137, R105, c[0x0][0x188] ;  /* 0x0000620069897a20 */ /* 0x000fe20000400000 */
[C---:B------:R-:W-:Y:S01]  /*2180*/  ISETP.GT.U32.AND P5, PT, R20.reuse, R17, PT ;  /* 0x000000111400720c */ /* 0x040fe20003fa4070 */
[----:B------:R-:W-:Y:S01]  /*2190*/  FMUL R129, R107, c[0x0][0x188] ;  /* 0x000062006b817a20 */ /* 0x000fe20000400000 */
[C---:B------:R-:W-:Y:S01]  /*21a0*/  ISETP.GT.U32.AND P4, PT, R20.reuse, R29, PT ;  /* 0x0000001d1400720c */ /* 0x040fe20003f84070 */
[----:B------:R-:W-:Y:S01]  /*21b0*/  HMMA.16816.F32 R116, R96, R54, R116 ;  /* 0x000000366074723c */ /* 0x000fe20000001874 */
[----:B------:R-:W-:-:S02]  /*21c0*/  ISETP.GT.U32.AND P1, PT, R20, R28, PT ;  /* 0x0000001c1400720c */ /* 0x000fc40003f24070 */
[C---:B------:R-:W-:Y:S02]  /*21d0*/  ISETP.GT.U32.AND.EX P2, PT, R37.reuse, RZ, PT, P2 ;  /* 0x000000ff2500720c */ /* 0x040fe40003f44120 */
[----:B------:R-:W-:Y:S01]  /*21e0*/  ISETP.GT.U32.AND.EX P0, PT, R37, RZ, PT, P0 ;  /* 0x000000ff2500720c */ /* 0x000fe20003f04100 */
[----:B------:R-:W-:Y:S01]  /*21f0*/  FMUL R37, R124, c[0x0][0x188] ;  /* 0x000062007c257a20 */ /* 0x000fe20000400000 */
[----:B------:R-:W-:Y:S01]  /*2200*/  IADD3 R20, P6, R5, 0x19, RZ ;  /* 0x0000001905147810 */ /* 0x000fe20007fde0ff */
[----:B------:R-:W-:Y:S01]  /*2210*/  FMUL R124, R126, c[0x0][0x188] ;  /* 0x000062007e7c7a20 */ /* 0x000fe20000400000 */
[C---:B------:R-:W-:Y:S01]  /*2220*/  ISETP.GT.U32.AND.EX P3, PT, R39.reuse, RZ, PT, P3 ;  /* 0x000000ff2700720c */ /* 0x040fe20003f64130 */
[----:B------:R-:W-:Y:S01]  /*2230*/  HMMA.16816.F32 R140, R96, R150, R140 ;  /* 0x00000096608c723c */ /* 0x000fe2000000188c */
[C---:B------:R-:W-:Y:S01]  /*2240*/  ISETP.GT.U32.AND.EX P5, PT, R39.reuse, RZ, PT, P5 ;  /* 0x000000ff2700720c */ /* 0x040fe20003fa4150 */
[----:B------:R-:W-:Y:S01]  /*2250*/  FMUL R56, R56, c[0x0][0x188] ;  /* 0x0000620038387a20 */ /* 0x000fe20000400000 */
[----:B------:R-:W-:-:S02]  /*2260*/  ISETP.GT.U32.AND.EX P4, PT, R39, RZ, PT, P4 ;  /* 0x000000ff2700720c */ /* 0x000fc40003f84140 */
[----:B------:R-:W-:Y:S01]  /*2270*/  ISETP.GT.U32.AND.EX P1, PT, R39, RZ, PT, P1 ;  /* 0x000000ff2700720c */ /* 0x000fe20003f24110 */
[----:B------:R-:W-:Y:S01]  /*2280*/  IMAD.X R39, RZ, RZ, R8, P6 ;  /* 0x000000ffff277224 */ /* 0x000fe200030e0608 */
[----:B------:R-:W-:Y:S02]  /*2290*/  FSEL R137, R137, -INF , !P2 ;  /* 0xff80000089897808 */ /* 0x000fe40005000000 */
[----:B------:R-:W-:Y:S02]  /*22a0*/  FSEL R129, R129, -INF , !P0 ;  /* 0xff80000081817808 */ /* 0x000fe40004000000 */
[C---:B------:R-:W-:Y:S02]  /*22b0*/  ISETP.GT.U32.AND P2, PT, R20.reuse, R17, PT ;  /* 0x000000111400720c */ /* 0x040fe40003f44070 */
[----:B------:R-:W-:Y:S02]  /*22c0*/  ISETP.GT.U32.AND P0, PT, R20, R30, PT ;  /* 0x0000001e1400720c */ /* 0x000fe40003f04070 */
[----:B------:R-:W-:Y:S01]  /*22d0*/  FSEL R124, R124, -INF , !P3 ;  /* 0xff8000007c7c7808 */ /* 0x000fe20005800000 */
[----:B------:R-:W-:Y:S01]  /*22e0*/  HMMA.16816.F32 R104, R96, R82, R132 ;  /* 0x000000526068723c */ /* 0x000fe20000001884 */
[----:B------:R-:W-:Y:S01]  /*22f0*/  ISETP.GT.U32.AND P3, PT, R20, R28, PT ;  /* 0x0000001c1400720c */ /* 0x000fe20003f64070 */
[----:B------:R-:W-:Y:S01]  /*2300*/  FMUL R58, R58, c[0x0][0x188] ;  /* 0x000062003a3a7a20 */ /* 0x000fe20000400000 */
[----:B------:R-:W-:Y:S01]  /*2310*/  FSEL R37, R37, -INF , !P5 ;  /* 0xff80000025257808 */ /* 0x000fe20006800000 */
[----:B------:R-:W-:Y:S01]  /*2320*/  FMUL R41, R125, c[0x0][0x188] ;  /* 0x000062007d297a20 */ /* 0x000fe20000400000 */
[----:B------:R-:W-:Y:S01]  /*2330*/  ISETP.GT.U32.AND P5, PT, R20, R29, PT ;  /* 0x0000001d1400720c */ /* 0x000fe20003fa4070 */
[----:B------:R-:W-:Y:S01]  /*2340*/  FMUL R59, R59, c[0x0][0x188] ;  /* 0x000062003b3b7a20 */ /* 0x000fe20000400000 */
[----:B------:R-:W-:Y:S01]  /*2350*/  FSEL R135, R56, -INF , !P4 ;  /* 0xff80000038877808 */ /* 0x000fe20006000000 */
[----:B------:R-:W-:Y:S01]  /*2360*/  FMUL R134, R127, c[0x0][0x188] ;  /* 0x000062007f867a20 */ /* 0x000fe20000400000 */
[----:B------:R-:W-:-:S02]  /*2370*/  ISETP.GT.U32.AND.EX P2, PT, R39, RZ, PT, P2 ;  /* 0x000000ff2700720c */ /* 0x000fc40003f44120 */
[----:B------:R-:W-:Y:S01]  /*2380*/  ISETP.GT.U32.AND.EX P0, PT, R39, RZ, PT, P0 ;  /* 0x000000ff2700720c */ /* 0x000fe20003f04100 */
[----:B------:R-:W-:Y:S01]  /*2390*/  FMUL R57, R57, c[0x0][0x188] ;  /* 0x0000620039397a20 */ /* 0x000fe20000400000 */
[----:B------:R-:W-:Y:S02]  /*23a0*/  IADD3 R20, P4, R5, 0x20, RZ ;  /* 0x0000002005147810 */ /* 0x000fe40007f9e0ff */
[C---:B------:R-:W-:Y:S02]  /*23b0*/  ISETP.GT.U32.AND.EX P3, PT, R39.reuse, RZ, PT, P3 ;  /* 0x000000ff2700720c */ /* 0x040fe40003f64130 */
[----:B------:R-:W-:Y:S01]  /*23c0*/  ISETP.GT.U32.AND.EX P5, PT, R39, RZ, PT, P5 ;  /* 0x000000ff2700720c */ /* 0x000fe20003fa4150 */
[----:B------:R-:W-:Y:S01]  /*23d0*/  HMMA.16816.F32 R88, R96, R146, R88 ;  /* 0x000000926058723c */ /* 0x000fe20000001858 */
[----:B------:R-:W-:Y:S02]  /*23e0*/  FSEL R127, R58, -INF , !P1 ;  /* 0xff8000003a7f7808 */ /* 0x000fe40004800000 */
[----:B------:R-:W-:-:S02]  /*23f0*/  FSEL R41, R41, -INF , !P2 ;  /* 0xff80000029297808 */ /* 0x000fc40005000000 */
[----:B------:R-:W-:Y:S02]  /*2400*/  FSEL R134, R134, -INF , !P0 ;  /* 0xff80000086867808 */ /* 0x000fe40004000000 */
[C---:B------:R-:W-:Y:S01]  /*2410*/  ISETP.GT.U32.AND P6, PT, R20.reuse, R17, PT ;  /* 0x000000111400720c */ /* 0x040fe20003fc4070 */
[----:B-1----:R-:W-:Y:S01]  /*2420*/  HMMA.16816.F32 R152, R152, R112, RZ ;  /* 0x000000709898723c */ /* 0x002fe200000018ff */
[C---:B------:R-:W-:Y:S02]  /*2430*/  ISETP.GT.U32.AND P1, PT, R20.reuse, R30, PT ;  /* 0x0000001e1400720c */ /* 0x040fe40003f24070 */
[C---:B------:R-:W-:Y:S02]  /*2440*/  ISETP.GT.U32.AND P2, PT, R20.reuse, R29, PT ;  /* 0x0000001d1400720c */ /* 0x040fe40003f44070 */
[----:B------:R-:W-:Y:S02]  /*2450*/  ISETP.GT.U32.AND P0, PT, R20, R28, PT ;  /* 0x0000001c1400720c */ /* 0x000fe40003f04070 */
[----:B------:R-:W-:-:S02]  /*2460*/  FSEL R125, R59, -INF , !P3 ;  /* 0xff8000003b7d7808 */ /* 0x000fc40005800000 */
[----:B------:R-:W-:Y:S02]  /*2470*/  IADD3 R20, P3, R5, 0x28, RZ ;  /* 0x0000002805147810 */ /* 0x000fe40007f7e0ff */
[----:B------:R-:W-:Y:S02]  /*2480*/  FSEL R133, R57, -INF , !P5 ;  /* 0xff80000039857808 */ /* 0x000fe40006800000 */
[----:B------:R-:W-:Y:S02]  /*2490*/  IADD3 R121, P5, R5, 0x21, RZ ;  /* 0x0000002105797810 */ /* 0x000fe40007fbe0ff */
[-C--:B------:R-:W-:Y:S02]  /*24a0*/  IADD3.X R39, RZ, R8.reuse, RZ, P3, !PT ;  /* 0x00000008ff277210 */ /* 0x080fe40001ffe4ff */
[-C--:B------:R-:W-:Y:S01]  /*24b0*/  ISETP.GT.U32.AND P3, PT, R20, R17.reuse, PT ;  /* 0x000000111400720c */ /* 0x080fe20003f64070 */
[----:B------:R-:W-:Y:S01]  /*24c0*/  IMAD.X R123, RZ, RZ, R8, P5 ;  /* 0x000000ffff7b7224 */ /* 0x000fe200028e0608 */
[----:B------:R-:W-:Y:S01]  /*24d0*/  IADD3.X R126, RZ, R8, RZ, P4, !PT ;  /* 0x00000008ff7e7210 */ /* 0x000fe200027fe4ff */
[----:B------:R-:W-:Y:S01]  /*24e0*/  FMUL R116, R116, c[0x0][0x188] ;  /* 0x0000620074747a20 */ /* 0x000fe20000400000 */
[----:B------:R-:W-:-:S02]  /*24f0*/  ISETP.GT.U32.AND P5, PT, R121, R17, PT ;  /* 0x000000117900720c */ /* 0x000fc40003fa4070 */
[----:B------:R-:W-:Y:S01]  /*2500*/  ISETP.GT.U32.AND.EX P3, PT, R39, RZ, PT, P3 ;  /* 0x000000ff2700720c */ /* 0x000fe20003f64130 */
[----:B------:R-:W-:Y:S01]  /*2510*/  FMUL R140, R140, c[0x0][0x188] ;  /* 0x000062008c8c7a20 */ /* 0x000fe20000400000 */
[----:B------:R-:W-:Y:S01]  /*2520*/  ISETP.GT.U32.AND.EX P6, PT, R126, RZ, PT, P6 ;  /* 0x000000ff7e00720c */ /* 0x000fe20003fc4160 */
[----:B------:R-:W-:Y:S01]  /*2530*/  FMUL R243, R141, c[0x0][0x188] ;  /* 0x000062008df37a20 */ /* 0x000fe20000400000 */
[----:B------:R-:W-:Y:S02]  /*2540*/  ISETP.GT.U32.AND.EX P5, PT, R123, RZ, PT, P5 ;  /* 0x000000ff7b00720c */ /* 0x000fe40003fa4150 */
[----:B------:R-:W-:Y:S02]  /*2550*/  FSEL R237, R116, -INF , !P3 ;  /* 0xff80000074ed7808 */ /* 0x000fe40005800000 */
[----:B------:R-:W-:Y:S02]  /*2560*/  IADD3 R132, P3, R5, 0x31, RZ ;  /* 0x0000003105847810 */ /* 0x000fe40007f7e0ff */
[----:B------:R-:W-:-:S02]  /*2570*/  FSEL R249, R140, -INF , !P6 ;  /* 0xff8000008cf97808 */ /* 0x000fc40007000000 */
[----:B------:R-:W-:Y:S02]  /*2580*/  FSEL R243, R243, -INF , !P5 ;  /* 0xff800000f3f37808 */ /* 0x000fe40006800000 */
[----:B------:R-:W-:Y:S01]  /*2590*/  IADD3 R140, P5, R5, 0x30, RZ ;  /* 0x00000030058c7810 */ /* 0x000fe20007fbe0ff */
[----:B------:R-:W-:Y:S01]  /*25a0*/  IMAD.X R45, RZ, RZ, R8, P3 ;  /* 0x000000ffff2d7224 */ /* 0x000fe200018e0608 */
[-C--:B------:R-:W-:Y:S02]  /*25b0*/  ISETP.GT.U32.AND P3, PT, R132, R17.reuse, PT ;  /* 0x000000118400720c */ /* 0x080fe40003f64070 */
[----:B------:R-:W-:Y:S01]  /*25c0*/  IADD3.X R43, RZ, R8, RZ, P5, !PT ;  /* 0x00000008ff2b7210 */ /* 0x000fe20002ffe4ff */
[----:B------:R-:W-:Y:S01]  /*25d0*/  FMUL R89, R89, c[0x0][0x188] ;  /* 0x0000620059597a20 */ /* 0x000fe20000400000 */
[----:B------:R-:W-:Y:S01]  /*25e0*/  ISETP.GT.U32.AND P5, PT, R140, R17, PT ;  /* 0x000000118c00720c */ /* 0x000fe20003fa4070 */
[----:B------:R-:W-:Y:S01]  /*25f0*/  HMMA.16816.F32 R96, R96, R114, R152 ;  /* 0x000000726060723c */ /* 0x000fe20000001898 */
[----:B------:R-:W-:Y:S01]  /*2600*/  IADD3 R141, P6, R5, 0x29, RZ ;  /* 0x00000029058d7810 */ /* 0x000fe20007fde0ff */
[----:B------:R-:W-:Y:S01]  /*2610*/  FMUL R88, R88, c[0x0][0x188] ;  /* 0x0000620058587a20 */ /* 0x000fe20000400000 */
[----:B------:R-:W-:-:S02]  /*2620*/  ISETP.GT.U32.AND.EX P3, PT, R45, RZ, PT, P3 ;  /* 0x000000ff2d00720c */ /* 0x000fc40003f64130 */
[----:B------:R-:W-:Y:S01]  /*2630*/  ISETP.GT.U32.AND.EX P5, PT, R43, RZ, PT, P5 ;  /* 0x000000ff2b00720c */ /* 0x000fe20003fa4150 */
[----:B------:R-:W-:Y:S01]  /*2640*/  IMAD.X R42, RZ, RZ, R8, P6 ;  /* 0x000000ffff2a7224 */ /* 0x000fe200030e0608 */
[----:B------:R-:W-:Y:S02]  /*2650*/  FSEL R235, R89, -INF , !P3 ;  /* 0xff80000059eb7808 */ /* 0x000fe40005800000 */
[-C--:B------:R-:W-:Y:S02]  /*2660*/  ISETP.GT.U32.AND P6, PT, R141, R17.reuse, PT ;  /* 0x000000118d00720c */ /* 0x080fe40003fc4070 */
[----:B------:R-:W-:Y:S02]  /*2670*/  IADD3 R170, P3, R5, 0x8, RZ ;  /* 0x0000000805aa7810 */ /* 0x000fe40007f7e0ff */
[----:B------:R-:W-:Y:S01]  /*2680*/  FSEL R241, R88, -INF , !P5 ;  /* 0xff80000058f17808 */ /* 0x000fe20006800000 */
[----:B------:R-:W-:Y:S01]  /*2690*/  FMUL R117, R117, c[0x0][0x188] ;  /* 0x0000620075757a20 */ /* 0x000fe20000400000 */
[----:B------:R-:W-:-:S02]  /*26a0*/  ISETP.GT.U32.AND P4, PT, R5, R17, PT ;  /* 0x000000110500720c */ /* 0x000fc40003f84070 */
[-C--:B------:R-:W-:Y:S01]  /*26b0*/  ISETP.GE.U32.AND P5, PT, R5, R17.reuse, PT ;  /* 0x000000110500720c */ /* 0x080fe20003fa6070 */
[C---:B------:R-:W-:Y:S01]  /*26c0*/  HMMA.16816.F32 R156, R48.reuse, R52, RZ ;  /* 0x00000034309c723c */ /* 0x040fe200000018ff */
[----:B------:R-:W-:Y:S01]  /*26d0*/  ISETP.GT.U32.AND.EX P6, PT, R42, RZ, PT, P6 ;  /* 0x000000ff2a00720c */ /* 0x000fe20003fc4160 */
[----:B------:R-:W-:Y:S01]  /*26e0*/  IMAD.X R232, RZ, RZ, R8, P3 ;  /* 0x000000ffffe87224 */ /* 0x000fe200018e0608 */
[----:B------:R-:W-:Y:S01]  /*26f0*/  ISETP.GT.U32.AND P3, PT, R170, R17, PT ;  /* 0x00000011aa00720c */ /* 0x000fe20003f64070 */
[----:B------:R-:W-:Y:S01]  /*2700*/  FMUL R105, R105, c[0x0][0x188] ;  /* 0x0000620069697a20 */ /* 0x000fe20000400000 */
[----:B------:R-:W-:Y:S02]  /*2710*/  ISETP.GT.U32.AND.EX P4, PT, R8, RZ, PT, P4 ;  /* 0x000000ff0800720c */ /* 0x000fe40003f84140 */
[----:B------:R-:W-:Y:S01]  /*2720*/  FMUL R52, R104, c[0x0][0x188] ;  /* 0x0000620068347a20 */ /* 0x000fe20000400000 */
[----:B------:R-:W-:Y:S01]  /*2730*/  ISETP.GE.U32.AND.EX P5, PT, R8, RZ, PT, P5 ;  /* 0x000000ff0800720c */ /* 0x000fe20003fa6150 */
[----:B------:R-:W-:Y:S01]  /*2740*/  HMMA.16816.F32 R56, R48, R144, RZ ;  /* 0x000000903038723c */ /* 0x000fe200000018ff */
[----:B------:R-:W-:Y:S01]  /*2750*/  FSEL R247, R117, -INF , !P6 ;  /* 0xff80000075f77808 */ /* 0x000fe20007000000 */
[----:B------:R-:W-:Y:S01]  /*2760*/  FMUL R117, R120, c[0x0][0x188] ;  /* 0x0000620078757a20 */ /* 0x000fe20000400000 */
[----:B------:R-:W-:-:S02]  /*2770*/  ISETP.GT.U32.AND.EX P3, PT, R232, RZ, PT, P3 ;  /* 0x000000ffe800720c */ /* 0x000fc40003f64130 */
[----:B------:R-:W-:Y:S02]  /*2780*/  FSEL R104, R105, -INF , !P5 ;  /* 0xff80000069687808 */ /* 0x000fe40006800000 */
[----:B------:R-:W-:Y:S02]  /*2790*/  FSEL R145, R52, -INF , !P4 ;  /* 0xff80000034917808 */ /* 0x000fe40006000000 */
[----:B------:R-:W-:Y:S01]  /*27a0*/  IADD3 R168, P6, R5, 0x38, RZ ;  /* 0x0000003805a87810 */ /* 0x000fe20007fde0ff */
[----:B------:R-:W-:Y:S01]  /*27b0*/  HMMA.16816.F32 R160, R48, R80, RZ ;  /* 0x0000005030a0723c */ /* 0x000fe200000018ff */
[----:B------:R-:W-:Y:S02]  /*27c0*/  FSEL R117, R117, -INF , !P3 ;  /* 0xff80000075757808 */ /* 0x000fe40005800000 */
[----:B------:R-:W-:Y:S02]  /*27d0*/  FMNMX R52, R145, R104, !PT ;  /* 0x0000006891347209 */ /* 0x000fe40007800000 */
[----:B------:R-:W-:-:S02]  /*27e0*/  IADD3.X R47, RZ, R8, RZ, P6, !PT ;  /* 0x00000008ff2f7210 */ /* 0x000fc400037fe4ff */
[----:B------:R-:W-:Y:S01]  /*27f0*/  ISETP.GT.U32.AND P6, PT, R168, R17, PT ;  /* 0x00000011a800720c */ /* 0x000fe20003fc4070 */
[----:B------:R-:W-:Y:S01]  /*2800*/  FMUL R96, R96, c[0x0][0x188] ;  /* 0x0000620060607a20 */ /* 0x000fe20000400000 */
[----:B------:R-:W-:Y:S01]  /*2810*/  FMNMX R52, R117, R52, !PT ;  /* 0x0000003475347209 */ /* 0x000fe20007800000 */
[----:B------:R-:W-:Y:S01]  /*2820*/  HMMA.16816.F32 R152, R48, R148, RZ ;  /* 0x000000943098723c */ /* 0x000fe200000018ff */
[----:B------:R-:W-:Y:S02]  /*2830*/  ISETP.GT.U32.AND.EX P6, PT, R47, RZ, PT, P6 ;  /* 0x000000ff2f00720c */ /* 0x000fe40003fc4160 */
[----:B------:R-:W-:Y:S02]  /*2840*/  FMNMX R52, R9, R52, !PT ;  /* 0x0000003409347209 */ /* 0x000fe40007800000 */
[----:B------:R-:W-:Y:S02]  /*2850*/  FSEL R236, R96, -INF , !P6 ;  /* 0xff80000060ec7808 */ /* 0x000fe40007000000 */
[----:B------:R-:W-:-:S02]  /*2860*/  IADD3 R234, P6, R5, 0x39, RZ ;  /* 0x0000003905ea7810 */ /* 0x000fc40007fde0ff */
[----:B------:R-:W-:Y:S02]  /*2870*/  FMNMX R52, R11, R52, !PT ;  /* 0x000000340b347209 */ /* 0x000fe40007800000 */
[----:B------:R-:W-:Y:S02]  /*2880*/  IADD3.X R148, RZ, R8, RZ, P6, !PT ;  /* 0x00000008ff947210 */ /* 0x000fe400037fe4ff */
[----:B------:R-:W-:Y:S02]  /*2890*/  ISETP.GT.U32.AND P6, PT, R234, R17, PT ;  /* 0x00000011ea00720c */ /* 0x000fe40003fc4070 */
[----:B------:R-:W-:Y:S01]  /*28a0*/  FMNMX R52, R23, R52, !PT ;  /* 0x0000003417347209 */ /* 0x000fe20007800000 */
[----:B------:R-:W-:Y:S01]  /*28b0*/  FMUL R97, R97, c[0x0][0x188] ;  /* 0x0000620061617a20 */ /* 0x000fe20000400000 */
[----:B------:R-:W-:Y:S01]  /*28c0*/  HMMA.16816.F32 R48, R48, R112, RZ ;  /* 0x000000703030723c */ /* 0x000fe200000018ff */
[----:B------:R-:W-:Y:S02]  /*28d0*/  ISETP.GT.U32.AND.EX P6, PT, R148, RZ, PT, P6 ;  /* 0x000000ff9400720c */ /* 0x000fe40003fc4160 */
[----:B------:R-:W-:Y:S01]  /*28e0*/  FMNMX R52, R37, R52, !PT ;  /* 0x0000003425347209 */ /* 0x000fe20007800000 */
[----:B------:R-:W-:-:S04]  /*28f0*/  IMAD.WIDE R238, R21, 0x2, R198 ;  /* 0x0000000215ee7825 */ /* 0x000fc800078e02c6 */
[----:B------:R-:W-:Y:S01]  /*2900*/  IMAD.WIDE R112, R21, 0x2, R194 ;  /* 0x0000000215707825 */ /* 0x000fe200078e02c2 */
[----:B------:R-:W-:Y:S01]  /*2910*/  HMMA.16816.F32 R80, R108, R82, R160 ;  /* 0x000000526c50723c */ /* 0x000fe200000018a0 */
[----:B------:R-:W-:Y:S01]  /*2920*/  FSEL R105, R97, -INF , !P6 ;  /* 0xff80000061697808 */ /* 0x000fe20007000000 */
[----:B------:R0:W2:Y:S01]  /*2930*/  LDG.E.U16 R89, [R238.64] ;  /* 0x00000006ee597981 */ /* 0x0000a2000c1e1500 */
[----:B------:R-:W-:Y:S01]  /*2940*/  FMNMX R96, R41, R52, !PT ;  /* 0x0000003429607209 */ /* 0x000fe20007800000 */
[C---:B------:R-:W-:Y:S02]  /*2950*/  IMAD.WIDE R244, R21.reuse, 0x2, R192 ;  /* 0x0000000215f47825 */ /* 0x040fe400078e02c0 */
[----:B------:R1:W3:Y:S02]  /*2960*/  LDG.E.U16 R97, [R112.64] ;  /* 0x0000000670617981 */ /* 0x0002e4000c1e1500 */
[----:B------:R-:W-:Y:S01]  /*2970*/  IMAD.WIDE R160, R21, 0x2, R190 ;  /* 0x0000000215a07825 */ /* 0x000fe200078e02be */
[----:B------:R-:W-:-:S03]  /*2980*/  ISETP.GT.U32.AND P3, PT, R121, R30, PT ;  /* 0x0000001e7900720c */ /* 0x000fc60003f64070 */
[----:B------:R-:W-:Y:S01]  /*2990*/  IMAD.WIDE R52, R21, 0x2, R188 ;  /* 0x0000000215347825 */ /* 0x000fe200078e02bc */
[C---:B------:R-:W-:Y:S01]  /*29a0*/  ISETP.GT.U32.AND P5, PT, R121.reuse, R29, PT ;  /* 0x0000001d7900720c */ /* 0x040fe20003fa4070 */
[----:B0-----:R0:W4:Y:S01]  /*29b0*/  LDG.E.U16 R239, [R160.64] ;  /* 0x00000006a0ef7981 */ /* 0x001122000c1e1500 */
[----:B------:R-:W-:Y:S01]  /*29c0*/  ISETP.GT.U32.AND P6, PT, R121, R28, PT ;  /* 0x0000001c7900720c */ /* 0x000fe20003fc4070 */
[----:B------:R-:W-:Y:S01]  /*29d0*/  IMAD.WIDE R162, R21, 0x2, R186 ;  /* 0x0000000215a27825 */ /* 0x000fe200078e02ba */
[----:B------:R-:W-:Y:S01]  /*29e0*/  FMNMX R116, R249, R96, !PT ;  /* 0x00000060f9747209 */ /* 0x000fe20007800000 */
[----:B------:R5:W2:Y:S02]  /*29f0*/  LDG.E.U16 R136, [R52.64] ;  /* 0x0000000634887981 */ /* 0x000aa4000c1e1500 */
[C---:B-1----:R-:W-:Y:S01]  /*2a00*/  IMAD.WIDE R112, R21.reuse, 0x2, R182 ;  /* 0x0000000215707825 */ /* 0x042fe200078e02b6 */
[----:B------:R-:W-:Y:S01]  /*2a10*/  HMMA.16816.F32 R152, R108, R150, R152 ;  /* 0x000000966c98723c */ /* 0x000fe20000001898 */
[----:B------:R1:W2:Y:S02]  /*2a20*/  LDG.E.U16 R96, [R244.64] ;  /* 0x00000006f4607981 */ /* 0x0002a4000c1e1500 */
[----:B------:R-:W-:-:S02]  /*2a30*/  IMAD.WIDE R120, R21, 0x2, R196 ;  /* 0x0000000215787825 */ /* 0x000fc400078e02c4 */
[----:B------:R1:W2:Y:S02]  /*2a40*/  LDG.E.U16 R251, [R112.64] ;  /* 0x0000000670fb7981 */ /* 0x0002a4000c1e1500 */
[C---:B0-----:R-:W-:Y:S01]  /*2a50*/  IMAD.WIDE R160, R21.reuse, 0x2, R174 ;  /* 0x0000000215a07825 */ /* 0x041fe200078e02ae */
[C---:B-----5:R-:W-:Y:S01]  /*2a60*/  HMMA.16816.F32 R52, R108.reuse, R54, R156 ;  /* 0x000000366c34723c */ /* 0x060fe2000000189c */
[----:B------:R0:W5:Y:S02]  /*2a70*/  LDG.E.U16 R88, [R120.64] ;  /* 0x0000000678587981 */ /* 0x000164000c1e1500 */
[C---:B------:R-:W-:Y:S02]  /*2a80*/  IMAD.WIDE R150, R21.reuse, 0x2, R180 ;  /* 0x0000000215967825 */ /* 0x040fe400078e02b4 */
[----:B-1----:R1:W2:Y:S02]  /*2a90*/  LDG.E.U16 R245, [R162.64] ;  /* 0x00000006a2f57981 */ /* 0x0022a4000c1e1500 */
[C---:B------:R-:W-:Y:S01]  /*2aa0*/  IMAD.WIDE R158, R21.reuse, 0x2, R178 ;  /* 0x00000002159e7825 */ /* 0x040fe200078e02b2 */
[----:B------:R-:W-:Y:S01]  /*2ab0*/  HMMA.16816.F32 R56, R108, R146, R56 ;  /* 0x000000926c38723c */ /* 0x000fe20000001838 */
[----:B------:R0:W2:Y:S02]  /*2ac0*/  LDG.E.U16 R160, [R160.64] ;  /* 0x00000006a0a07981 */ /* 0x0000a4000c1e1500 */
[----:B------:R-:W-:-:S02]  /*2ad0*/  IMAD.WIDE R112, R21, 0x2, R172 ;  /* 0x0000000215707825 */ /* 0x000fc400078e02ac */
[----:B------:R0:W2:Y:S02]  /*2ae0*/  LDG.E.U16 R150, [R150.64] ;  /* 0x0000000696967981 */ /* 0x0000a4000c1e1500 */
[C---:B-1----:R-:W-:Y:S02]  /*2af0*/  IMAD.WIDE R162, R21.reuse, 0x2, R166 ;  /* 0x0000000215a27825 */ /* 0x042fe400078e02a6 */
[----:B------:R1:W2:Y:S02]  /*2b00*/  LDG.E.U16 R238, [R112.64] ;  /* 0x0000000670ee7981 */ /* 0x0002a4000c1e1500 */
[C---:B------:R-:W-:Y:S02]  /*2b10*/  IMAD.WIDE R156, R21.reuse, 0x2, R176 ;  /* 0x00000002159c7825 */ /* 0x040fe400078e02b0 */
[----:B------:R1:W2:Y:S02]  /*2b20*/  LDG.E.U16 R158, [R158.64] ;  /* 0x000000069e9e7981 */ /* 0x0002a4000c1e1500 */
[----:B------:R-:W-:-:S02]  /*2b30*/  IMAD.WIDE R146, R21, 0x2, R164 ;  /* 0x0000000215927825 */ /* 0x000fc400078e02a4 */
[----:B------:R1:W2:Y:S02]  /*2b40*/  LDG.E.U16 R162, [R162.64] ;  /* 0x00000006a2a27981 */ /* 0x0002a4000c1e1500 */
[----:B0-----:R-:W-:Y:S02]  /*2b50*/  IMAD.WIDE R120, R21, 0x2, R184 ;  /* 0x0000000215787825 */ /* 0x001fe400078e02b8 */
[----:B------:R0:W2:Y:S04]  /*2b60*/  LDG.E.U16 R156, [R156.64] ;  /* 0x000000069c9c7981 */ /* 0x0000a8000c1e1500 */
[----:B------:R0:W2:Y:S04]  /*2b70*/  LDG.E.U16 R144, [R120.64] ;  /* 0x0000000678907981 */ /* 0x0000a8000c1e1500 */
[----:B------:R0:W2:Y:S01]  /*2b80*/  LDG.E.U16 R146, [R146.64] ;  /* 0x0000000692927981 */ /* 0x0000a2000c1e1500 */
[----:B------:R-:W-:-:S02]  /*2b90*/  FMNMX R116, R243, R116, !PT ;  /* 0x00000074f3747209 */ /* 0x000fc40007800000 */
[C---:B------:R-:W-:Y:S02]  /*2ba0*/  ISETP.GT.U32.AND.EX P3, PT, R123.reuse, RZ, PT, P3 ;  /* 0x000000ff7b00720c */ /* 0x040fe40003f64130 */
[C---:B------:R-:W-:Y:S02]  /*2bb0*/  ISETP.GT.U32.AND.EX P5, PT, R123.reuse, RZ, PT, P5 ;  /* 0x000000ff7b00720c */ /* 0x040fe40003fa4150 */
[----:B------:R-:W-:Y:S02]  /*2bc0*/  ISETP.GT.U32.AND.EX P6, PT, R123, RZ, PT, P6 ;  /* 0x000000ff7b00720c */ /* 0x000fe40003fc4160 */
[----:B------:R-:W-:Y:S01]  /*2bd0*/  ISETP.GT.U32.AND.EX P0, PT, R126, RZ, PT, P0 ;  /* 0x000000ff7e00720c */ /* 0x000fe20003f04100 */
[----:B------:R-:W-:Y:S01]  /*2be0*/  FMUL R142, R142, c[0x0][0x188] ;  /* 0x000062008e8e7a20 */ /* 0x000fe20000400000 */
[----:B------:R-:W-:Y:S01]  /*2bf0*/  FMNMX R116, R237, R116, !PT ;  /* 0x00000074ed747209 */ /* 0x000fe20007800000 */
[----:B------:R-:W-:Y:S01]  /*2c00*/  FMUL R152, R152, c[0x0][0x188] ;  /* 0x0000620098987a20 */ /* 0x000fe20000400000 */
[----:B------:R-:W-:Y:S01]  /*2c10*/  ISETP.GT.U32.AND.EX P1, PT, R126, RZ, PT, P1 ;  /* 0x000000ff7e00720c */ /* 0x000fe20003f24110 */
[----:B------:R-:W-:Y:S01]  /*2c20*/  FMUL R153, R153, c[0x0][0x188] ;  /* 0x0000620099997a20 */ /* 0x000fe20000400000 */
[----:B------:R-:W-:Y:S01]  /*2c30*/  FMNMX R116, R247, R116, !PT ;  /* 0x00000074f7747209 */ /* 0x000fe20007800000 */
[----:B------:R-:W-:Y:S01]  /*2c40*/  FMUL R118, R118, c[0x0][0x188] ;  /* 0x0000620076767a20 */ /* 0x000fe20000400000 */
[----:B------:R-:W-:Y:S01]  /*2c50*/  ISETP.GT.U32.AND.EX P2, PT, R126, RZ, PT, P2 ;  /* 0x000000ff7e00720c */ /* 0x000fe20003f44120 */
[----:B------:R-:W-:Y:S01]  /*2c60*/  FMUL R155, R155, c[0x0][0x188] ;  /* 0x000062009b9b7a20 */ /* 0x000fe20000400000 */
[----:B------:R-:W-:Y:S01]  /*2c70*/  FMNMX R116, R241, R116, !PT ;  /* 0x00000074f1747209 */ /* 0x000fe20007800000 */
[----:B------:R-:W-:-:S02]  /*2c80*/  FMUL R106, R106, c[0x0][0x188] ;  /* 0x000062006a6a7a20 */ /* 0x000fc40000400000 */
[----:B------:R-:W-:Y:S01]  /*2c90*/  FMUL R107, R107, c[0x0][0x188] ;  /* 0x000062006b6b7a20 */ /* 0x000fe20000400000 */
[----:B------:R-:W-:Y:S01]  /*2ca0*/  FMNMX R123, R235, R116, !PT ;  /* 0x00000074eb7b7209 */ /* 0x000fe20007800000 */
[----:B------:R-:W-:Y:S02]  /*2cb0*/  FMUL R52, R52, c[0x0][0x188] ;  /* 0x0000620034347a20 */ /* 0x000fe40000400000 */
[----:B------:R-:W-:Y:S01]  /*2cc0*/  FMUL R143, R143, c[0x0][0x188] ;  /* 0x000062008f8f7a20 */ /* 0x000fe20000400000 */
[----:B------:R-:W-:Y:S01]  /*2cd0*/  FMNMX R116, R236, R123, !PT ;  /* 0x0000007bec747209 */ /* 0x000fe20007800000 */
[----:B------:R-:W-:Y:S01]  /*2ce0*/  FMUL R119, R119, c[0x0][0x188] ;  /* 0x0000620077777a20 */ /* 0x000fe20000400000 */
[----:B------:R-:W-:Y:S01]  /*2cf0*/  HMMA.16816.F32 R48, R108, R114, R48 ;  /* 0x000000726c30723c */ /* 0x000fe20000001830 */
[----:B------:R-:W-:Y:S01]  /*2d00*/  FMUL R53, R53, c[0x0][0x188] ;  /* 0x0000620035357a20 */ /* 0x000fe20000400000 */
[----:B------:R-:W-:Y:S01]  /*2d10*/  FMNMX R116, R105, R116, !PT ;  /* 0x0000007469747209 */ /* 0x000fe20007800000 */
[----:B------:R-:W-:Y:S01]  /*2d20*/  FMUL R122, R122, c[0x0][0x188] ;  /* 0x000062007a7a7a20 */ /* 0x000fe20000400000 */
[----:B------:R-:W-:Y:S06]  /*2d30*/  BAR.SYNC.DEFER_BLOCKING 0x0 ;  /* 0x0000000000007b1d */ /* 0x000fec0000010000 */
[----:B0-----:R-:W0:Y:S01]  /*2d40*/  SHFL.BFLY PT, R121, R116, 0x2, 0x1f ;  /* 0x0c401f0074797f89 */ /* 0x001e2200000e0000 */
[----:B------:R-:W-:-:S05]  /*2d50*/  FMUL R123, R154, c[0x0][0x188] ;  /* 0x000062009a7b7a20 */ /* 0x000fca0000400000 */
[----:B------:R-:W-:Y:S02]  /*2d60*/  FSEL R123, R123, -INF , !P0 ;  /* 0xff8000007b7b7808 */ /* 0x000fe40004000000 */
[-C--:B------:R-:W-:Y:S02]  /*2d70*/  ISETP.GT.U32.AND P0, PT, R20, R30.reuse, PT ;  /* 0x0000001e1400720c */ /* 0x080fe40003f04070 */
[----:B-1----:R-:W-:Y:S02]  /*2d80*/  FSEL R112, R142, -INF , !P1 ;  /* 0xff8000008e707808 */ /* 0x002fe40004800000 */
[----:B------:R-:W-:Y:S02]  /*2d90*/  ISETP.GT.U32.AND.EX P0, PT, R39, RZ, PT, P0 ;  /* 0x000000ff2700720c */ /* 0x000fe40003f04100 */
[----:B------:R-:W-:Y:S02]  /*2da0*/  FSEL R159, R152, -INF , !P2 ;  /* 0xff800000989f7808 */ /* 0x000fe40005000000 */
[----:B------:R-:W-:-:S02]  /*2db0*/  ISETP.GT.U32.AND P1, PT, R5, R30, PT ;  /* 0x0000001e0500720c */ /* 0x000fc40003f24070 */
[----:B------:R-:W-:Y:S02]  /*2dc0*/  ISETP.GE.U32.AND P2, PT, R5, R30, PT ;  /* 0x0000001e0500720c */ /* 0x000fe40003f46070 */
[----:B------:R-:W-:Y:S02]  /*2dd0*/  FSEL R157, R153, -INF , !P5 ;  /* 0xff800000999d7808 */ /* 0x000fe40006800000 */
[----:B------:R-:W-:Y:S02]  /*2de0*/  ISETP.GT.U32.AND P5, PT, R20, R29, PT ;  /* 0x0000001d1400720c */ /* 0x000fe40003fa4070 */
[----:B0-----:R-:W-:Y:S02]  /*2df0*/  FMNMX R116, R116, R121, !PT ;  /* 0x0000007974747209 */ /* 0x001fe40007800000 */
[----:B------:R-:W-:Y:S02]  /*2e00*/  FSEL R121, R155, -INF , !P6 ;  /* 0xff8000009b797808 */ /* 0x000fe40007000000 */
[----:B------:R-:W-:-:S02]  /*2e10*/  FSEL R142, R118, -INF , !P0 ;  /* 0xff800000768e7808 */ /* 0x000fc40004000000 */
[C---:B------:R-:W-:Y:S02]  /*2e20*/  ISETP.GT.U32.AND P6, PT, R141.reuse, R30, PT ;  /* 0x0000001e8d00720c */ /* 0x040fe40003fc4070 */
[----:B------:R-:W-:Y:S02]  /*2e30*/  ISETP.GT.U32.AND P0, PT, R141, R29, PT ;  /* 0x0000001d8d00720c */ /* 0x000fe40003f04070 */
[C---:B------:R-:W-:Y:S02]  /*2e40*/  ISETP.GT.U32.AND.EX P1, PT, R8.reuse, RZ, PT, P1 ;  /* 0x000000ff0800720c */ /* 0x040fe40003f24110 */
[----:B------:R-:W-:Y:S02]  /*2e50*/  ISETP.GE.U32.AND.EX P2, PT, R8, RZ, PT, P2 ;  /* 0x000000ff0800720c */ /* 0x000fe40003f46120 */
[----:B------:R-:W-:Y:S02]  /*2e60*/  ISETP.GT.U32.AND.EX P5, PT, R39, RZ, PT, P5 ;  /* 0x000000ff2700720c */ /* 0x000fe40003fa4150 */
[----:B------:R-:W-:-:S02]  /*2e70*/  ISETP.GT.U32.AND.EX P6, PT, R42, RZ, PT, P6 ;  /* 0x000000ff2a00720c */ /* 0x000fc40003fc4160 */
[----:B------:R-:W-:Y:S02]  /*2e80*/  ISETP.GT.U32.AND.EX P0, PT, R42, RZ, PT, P0 ;  /* 0x000000ff2a00720c */ /* 0x000fe40003f04100 */
[----:B------:R-:W-:Y:S02]  /*2e90*/  FSEL R108, R106, -INF , !P1 ;  /* 0xff8000006a6c7808 */ /* 0x000fe40004800000 */
[----:B------:R-:W-:Y:S02]  /*2ea0*/  FSEL R107, R107, -INF , !P2 ;  /* 0xff8000006b6b7808 */ /* 0x000fe40005000000 */
[----:B------:R-:W-:Y:S02]  /*2eb0*/  FSEL R153, R52, -INF , !P5 ;  /* 0xff80000034997808 */ /* 0x000fe40006800000 */
[----:B------:R-:W-:Y:S02]  /*2ec0*/  FSEL R152, R143, -INF , !P3 ;  /* 0xff8000008f987808 */ /* 0x000fe40005800000 */
[----:B------:R-:W-:-:S02]  /*2ed0*/  FSEL R52, R119, -INF , !P6 ;  /* 0xff80000077347808 */ /* 0x000fc40007000000 */
[----:B------:R-:W-:Y:S02]  /*2ee0*/  FSEL R149, R53, -INF , !P0 ;  /* 0xff80000035957808 */ /* 0x000fe40004000000 */
[CC--:B------:R-:W-:Y:S02]  /*2ef0*/  ISETP.GT.U32.AND P3, PT, R5.reuse, R29.reuse, PT ;  /* 0x0000001d0500720c */ /* 0x0c0fe40003f64070 */
[C---:B------:R-:W-:Y:S02]  /*2f00*/  ISETP.GE.U32.AND P5, PT, R5.reuse, R29, PT ;  /* 0x0000001d0500720c */ /* 0x040fe40003fa6070 */
[CC--:B------:R-:W-:Y:S02]  /*2f10*/  ISETP.GT.U32.AND P6, PT, R5.reuse, R28.reuse, PT ;  /* 0x0000001c0500720c */ /* 0x0c0fe40003fc4070 */
[----:B------:R-:W-:Y:S01]  /*2f20*/  ISETP.GE.U32.AND P0, PT, R5, R28, PT ;  /* 0x0000001c0500720c */ /* 0x000fe20003f06070 */
[----:B------:R-:W0:Y:S01]  /*2f30*/  SHFL.BFLY PT, R113, R116, 0x1, 0x1f ;  /* 0x0c201f0074717f89 */ /* 0x000e2200000e0000 */
[----:B------:R-:W-:-:S02]  /*2f40*/  FSEL R118, R122, -INF , !P4 ;  /* 0xff8000007a767808 */ /* 0x000fc40006000000 */
[----:B------:R-:W-:-:S04]  /*2f50*/  FMNMX R5, R108, R107, !PT ;  /* 0x0000006b6c057209 */ /* 0x000fc80007800000 */
[----:B------:R-:W-:-:S04]  /*2f60*/  FMNMX R5, R118, R5, !PT ;  /* 0x0000000576057209 */ /* 0x000fc80007800000 */
[----:B------:R-:W-:-:S04]  /*2f70*/  FMNMX R5, R24, R5, !PT ;  /* 0x0000000518057209 */ /* 0x000fc80007800000 */
[----:B------:R-:W-:-:S04]  /*2f80*/  FMNMX R5, R26, R5, !PT ;  /* 0x000000051a057209 */ /* 0x000fc80007800000 */
[----:B------:R-:W-:Y:S02]  /*2f90*/  FMNMX R5, R130, R5, !PT ;  /* 0x0000000582057209 */ /* 0x000fe40007800000 */
[----:B------:R-:W-:Y:S02]  /*2fa0*/  ISETP.GT.U32.AND P1, PT, R140, R30, PT ;  /* 0x0000001e8c00720c */ /* 0x000fe40003f24070 */
[----:B------:R-:W-:Y:S01]  /*2fb0*/  FMNMX R5, R124, R5, !PT ;  /* 0x000000057c057209 */ /* 0x000fe20007800000 */
[----:B------:R-:W-:Y:S01]  /*2fc0*/  FMUL R90, R90, c[0x0][0x188] ;  /* 0x000062005a5a7a20 */ /* 0x000fe20000400000 */
[----:B------:R-:W-:Y:S02]  /*2fd0*/  ISETP.GT.U32.AND P4, PT, R20, R28, PT ;  /* 0x0000001c1400720c */ /* 0x000fe40003f84070 */
[----:B------:R-:W-:Y:S02]  /*2fe0*/  FMNMX R5, R134, R5, !PT ;  /* 0x0000000586057209 */ /* 0x000fe40007800000 */
[----:B0-----:R-:W-:-:S02]  /*2ff0*/  FMNMX R20, R116, R113, !PT ;  /* 0x0000007174147209 */ /* 0x001fc40007800000 */
[C---:B------:R-:W-:Y:S02]  /*3000*/  ISETP.GT.U32.AND.EX P1, PT, R43.reuse, RZ, PT, P1 ;  /* 0x000000ff2b00720c */ /* 0x040fe40003f24110 */
[----:B------:R-:W-:Y:S01]  /*3010*/  ISETP.GT.U32.AND P2, PT, R140, R29, PT ;  /* 0x0000001d8c00720c */ /* 0x000fe20003f44070 */
[----:B------:R-:W-:Y:S01]  /*3020*/  FMUL R56, R56, c[0x0][0x188] ;  /* 0x0000620038387a20 */ /* 0x000fe20000400000 */
[----:B------:R-:W-:Y:S02]  /*3030*/  FMNMX R5, R112, R5, !PT ;  /* 0x0000000570057209 */ /* 0x000fe40007800000 */
[----:B------:R-:W-:Y:S02]  /*3040*/  FMNMX R20, R20, R7, !PT ;  /* 0x0000000714147209 */ /* 0x000fe40007800000 */
[----:B------:R-:W-:Y:S02]  /*3050*/  FSEL R90, R90, -INF , !P1 ;  /* 0xff8000005a5a7808 */ /* 0x000fe40004800000 */
[----:B------:R-:W-:-:S02]  /*3060*/  ISETP.GT.U32.AND.EX P2, PT, R43, RZ, PT, P2 ;  /* 0x000000ff2b00720c */ /* 0x000fc40003f44120 */
[----:B------:R-:W-:Y:S02]  /*3070*/  ISETP.GT.U32.AND P1, PT, R132, R30, PT ;  /* 0x0000001e8400720c */ /* 0x000fe40003f24070 */
[----:B------:R-:W-:Y:S01]  /*3080*/  FMNMX R5, R152, R5, !PT ;  /* 0x0000000598057209 */ /* 0x000fe20007800000 */
[----:B------:R-:W-:Y:S01]  /*3090*/  FMUL R91, R91, c[0x0][0x188] ;  /* 0x000062005b5b7a20 */ /* 0x000fe20000400000 */
[----:B------:R-:W-:Y:S01]  /*30a0*/  FSEL R155, R56, -INF , !P2 ;  /* 0xff800000389b7808 */ /* 0x000fe20005000000 */
[----:B------:R-:W-:Y:S01]  /*30b0*/  FADD R117, R117, -R20 ;  /* 0x8000001475757221 */ /* 0x000fe20000000000 */
[----:B------:R-:W-:Y:S02]  /*30c0*/  ISETP.GT.U32.AND.EX P1, PT, R45, RZ, PT, P1 ;  /* 0x000000ff2d00720c */ /* 0x000fe40003f24110 */
[----:B------:R-:W-:Y:S02]  /*30d0*/  ISETP.GT.U32.AND P2, PT, R132, R29, PT ;  /* 0x0000001d8400720c */ /* 0x000fe40003f44070 */
[----:B------:R-:W-:Y:S01]  /*30e0*/  FMNMX R5, R142, R5, !PT ;  /* 0x000000058e057209 */ /* 0x000fe20007800000 */
[----:B------:R-:W-:Y:S01]  /*30f0*/  FMUL R117, R117, 1.4426950216293334961 ;  /* 0x3fb8aa3b75757820 */ /* 0x000fe20000400000 */
[----:B------:R-:W-:Y:S01]  /*3100*/  FSEL R56, R91, -INF , !P1 ;  /* 0xff8000005b387808 */ /* 0x000fe20004800000 */
[----:B------:R-:W-:Y:S01]  /*3110*/  FMUL R57, R57, c[0x0][0x188] ;  /* 0x0000620039397a20 */ /* 0x000fe20000400000 */
[----:B------:R-:W-:-:S02]  /*3120*/  ISETP.GT.U32.AND.EX P2, PT, R45, RZ, PT, P2 ;  /* 0x000000ff2d00720c */ /* 0x000fc40003f44120 */
[-C--:B------:R-:W-:Y:S02]  /*3130*/  ISETP.GT.U32.AND P1, PT, R168, R30.reuse, PT ;  /* 0x0000001ea800720c */ /* 0x080fe40003f24070 */
[----:B------:R-:W-:Y:S01]  /*3140*/  FMNMX R5, R52, R5, !PT ;  /* 0x0000000534057209 */ /* 0x000fe20007800000 */
[----:B------:R0:W-:Y:S01]  /*3150*/  MUFU.EX2 R161, R117 ;  /* 0x0000007500a17308 */ /* 0x0001e20000000800 */
[----:B------:R-:W-:Y:S01]  /*3160*/  FMUL R98, R98, c[0x0][0x188] ;  /* 0x0000620062627a20 */ /* 0x000fe20000400000 */
[----:B------:R-:W-:Y:S02]  /*3170*/  ISETP.GT.U32.AND.EX P1, PT, R47, RZ, PT, P1 ;  /* 0x000000ff2f00720c */ /* 0x000fe40003f24110 */
[----:B------:R-:W-:Y:S01]  /*3180*/  FMNMX R5, R90, R5, !PT ;  /* 0x000000055a057209 */ /* 0x000fe20007800000 */
[----:B------:R-:W-:Y:S01]  /*3190*/  FMUL R99, R99, c[0x0][0x188] ;  /* 0x0000620063637a20 */ /* 0x000fe20000400000 */
[----:B0-----:R-:W-:Y:S02]  /*31a0*/  FSEL R117, R57, -INF , !P2 ;  /* 0xff80000039757808 */ /* 0x001fe40005000000 */
[----:B------:R-:W-:-:S02]  /*31b0*/  ISETP.GT.U32.AND P2, PT, R234, R30, PT ;  /* 0x0000001eea00720c */ /* 0x000fc40003f44070 */
[----:B------:R-:W-:Y:S02]  /*31c0*/  FSEL R138, R98, -INF , !P1 ;  /* 0xff800000628a7808 */ /* 0x000fe40004800000 */
[----:B------:R-:W-:Y:S02]  /*31d0*/  ISETP.GT.U32.AND.EX P2, PT, R148, RZ, PT, P2 ;  /* 0x000000ff9400720c */ /* 0x000fe40003f44120 */
[----:B------:R-:W-:Y:S02]  /*31e0*/  FMNMX R5, R56, R5, !PT ;  /* 0x0000000538057209 */ /* 0x000fe40007800000 */
[----:B------:R-:W-:Y:S02]  /*31f0*/  FSEL R116, R99, -INF , !P2 ;  /* 0xff80000063747808 */ /* 0x000fe40005000000 */
[----:B------:R-:W-:-:S04]  /*3200*/  FMNMX R5, R138, R5, !PT ;  /* 0x000000058a057209 */ /* 0x000fc80007800000 */
[----:B------:R-:W-:-:S05]  /*3210*/  FMNMX R5, R116, R5, !PT ;  /* 0x0000000574057209 */ /* 0x000fca0007800000 */
[----:B------:R-:W0:Y:S01]  /*3220*/  SHFL.BFLY PT, R98, R5, 0x2, 0x1f ;  /* 0x0c401f0005627f89 */ /* 0x000e2200000e0000 */
[--C-:B------:R-:W-:Y:S01]  /*3230*/  FADD R37, R37, -R20.reuse ;  /* 0x8000001425257221 */ /* 0x100fe20000000000 */
[-C--:B------:R-:W-:Y:S01]  /*3240*/  ISETP.GT.U32.AND P1, PT, R168, R29.reuse, PT ;  /* 0x0000001da800720c */ /* 0x080fe20003f24070 */
[----:B------:R-:W-:Y:S02]  /*3250*/  FADD R9, R9, -R20 ;  /* 0x8000001409097221 */ /* 0x000fe40000000000 */
[----:B------:R-:W-:Y:S01]  /*3260*/  FMUL R48, R48, c[0x0][0x188] ;  /* 0x0000620030307a20 */ /* 0x000fe20000400000 */
[----:B------:R-:W-:Y:S01]  /*3270*/  ISETP.GT.U32.AND.EX P1, PT, R47, RZ, PT, P1 ;  /* 0x000000ff2f00720c */ /* 0x000fe20003f24110 */
[----:B------:R-:W-:Y:S02]  /*3280*/  FMUL R37, R37, 1.4426950216293334961 ;  /* 0x3fb8aa3b25257820 */ /* 0x000fe40000400000 */
[----:B------:R-:W-:Y:S01]  /*3290*/  FMUL R9, R9, 1.4426950216293334961 ;  /* 0x3fb8aa3b09097820 */ /* 0x000fe20000400000 */
[----:B------:R-:W-:Y:S01]  /*32a0*/  FSEL R115, R48, -INF , !P1 ;  /* 0xff80000030737808 */ /* 0x000fe20004800000 */
[----:B------:R1:W-:Y:S01]  /*32b0*/  MUFU.EX2 R119, R37 ;  /* 0x0000002500777308 */ /* 0x0003e20000000800 */
[----:B------:R-:W-:Y:S01]  /*32c0*/  ISETP.GT.U32.AND P2, PT, R170, R29, PT ;  /* 0x0000001daa00720c */ /* 0x000fe20003f44070 */
[----:B------:R-:W-:Y:S01]  /*32d0*/  FMUL R48, R81, c[0x0][0x188] ;  /* 0x0000620051307a20 */ /* 0x000fe20000400000 */
[----:B------:R-:W-:-:S02]  /*32e0*/  ISETP.GT.U32.AND.EX P3, PT, R8, RZ, PT, P3 ;  /* 0x000000ff0800720c */ /* 0x000fc40003f64130 */
[----:B------:R-:W-:Y:S01]  /*32f0*/  ISETP.GE.U32.AND.EX P5, PT, R8, RZ, PT, P5 ;  /* 0x000000ff0800720c */ /* 0x000fe20003fa6150 */
[----:B------:R-:W-:Y:S02]  /*3300*/  FMUL R44, R44, c[0x0][0x188] ;  /* 0x000062002c2c7a20 */ /* 0x000fe40000400000 */
[----:B-1----:R-:W-:Y:S01]  /*3310*/  FMUL R37, R80, c[0x0][0x188] ;  /* 0x0000620050257a20 */ /* 0x002fe20000400000 */
[----:B------:R0:W-:Y:S01]  /*3320*/  MUFU.EX2 R120, R9 ;  /* 0x0000000900787308 */ /* 0x0001e20000000800 */
[----:B------:R-:W-:Y:S02]  /*3330*/  ISETP.GT.U32.AND.EX P2, PT, R232, RZ, PT, P2 ;  /* 0x000000ffe800720c */ /* 0x000fe40003f44120 */
[----:B------:R-:W-:Y:S02]  /*3340*/  FSEL R48, R48, -INF , !P5 ;  /* 0xff80000030307808 */ /* 0x000fe40006800000 */
[----:B------:R-:W-:Y:S02]  /*3350*/  FSEL R37, R37, -INF , !P3 ;  /* 0xff80000025257808 */ /* 0x000fe40005800000 */
[----:B0-----:R-:W-:-:S02]  /*3360*/  FMNMX R9, R5, R98, !PT ;  /* 0x0000006205097209 */ /* 0x001fc40007800000 */
[----:B------:R-:W-:Y:S02]  /*3370*/  FSEL R57, R44, -INF , !P2 ;  /* 0xff8000002c397808 */ /* 0x000fe40005000000 */
[----:B------:R-:W-:Y:S01]  /*3380*/  FMNMX R44, R37, R48, !PT ;  /* 0x00000030252c7209 */ /* 0x000fe20007800000 */
[----:B------:R-:W0:Y:S03]  /*3390*/  SHFL.BFLY PT, R80, R9, 0x1, 0x1f ;  /* 0x0c201f0009507f89 */ /* 0x000e2600000e0000 */
[----:B------:R-:W-:-:S04]  /*33a0*/  FMNMX R44, R57, R44, !PT ;  /* 0x0000002c392c7209 */ /* 0x000fc80007800000 */
[----:B------:R-:W-:Y:S01]  /*33b0*/  FMNMX R44, R233, R44, !PT ;  /* 0x0000002ce92c7209 */ /* 0x000fe20007800000 */
[----:B------:R-:W-:-:S03]  /*33c0*/  FADD R23, R23, -R20 ;  /* 0x8000001417177221 */ /* 0x000fc60000000000 */
[----:B------:R-:W-:Y:S01]  /*33d0*/  FMNMX R44, R139, R44, !PT ;  /* 0x0000002c8b2c7209 */ /* 0x000fe20007800000 */
[----:B------:R-:W-:Y:S01]  /*33e0*/  FMUL R82, R82, c[0x0][0x188] ;  /* 0x0000620052527a20 */ /* 0x000fe20000400000 */
[----:B------:R-:W-:Y:S01]  /*33f0*/  ISETP.GT.U32.AND P1, PT, R170, R28, PT ;  /* 0x0000001caa00720c */ /* 0x000fe20003f24070 */
[----:B------:R-:W-:Y:S01]  /*3400*/  FMUL R53, R83, c[0x0][0x188] ;  /* 0x0000620053357a20 */ /* 0x000fe20000400000 */
[----:B------:R-:W-:Y:S01]  /*3410*/  FMNMX R44, R137, R44, !PT ;  /* 0x0000002c892c7209 */ /* 0x000fe20007800000 */
[----:B------:R-:W-:Y:S01]  /*3420*/  FMUL R23, R23, 1.4426950216293334961 ;  /* 0x3fb8aa3b17177820 */ /* 0x000fe20000400000 */
[C---:B------:R-:W-:Y:S02]  /*3430*/  ISETP.GT.U32.AND.EX P6, PT, R8.reuse, RZ, PT, P6 ;  /* 0x000000ff0800720c */ /* 0x040fe40003fc4160 */
[----:B------:R-:W-:Y:S01]  /*3440*/  ISETP.GE.U32.AND.EX P0, PT, R8, RZ, PT, P0 ;  /* 0x000000ff0800720c */ /* 0x000fe20003f06100 */
[----:B------:R-:W-:Y:S01]  /*3450*/  FMUL R46, R46, c[0x0][0x188] ;  /* 0x000062002e2e7a20 */ /* 0x000fe20000400000 */
[----:B------:R-:W-:Y:S01]  /*3460*/  FMNMX R44, R135, R44, !PT ;  /* 0x0000002c872c7209 */ /* 0x000fe20007800000 */
[----:B------:R0:W-:Y:S01]  /*3470*/  MUFU.EX2 R114, R23 ;  /* 0x0000001700727308 */ /* 0x0001e20000000800 */
[----:B------:R-:W-:-:S02]  /*3480*/  ISETP.GT.U32.AND.EX P1, PT, R232, RZ, PT, P1 ;  /* 0x000000ffe800720c */ /* 0x000fc40003f24110 */
[----:B------:R-:W-:Y:S02]  /*3490*/  FSEL R98, R82, -INF , !P6 ;  /* 0xff80000052627808 */ /* 0x000fe40007000000 */
[----:B------:R-:W-:Y:S02]  /*34a0*/  FSEL R53, R53, -INF , !P0 ;  /* 0xff80000035357808 */ /* 0x000fe40004000000 */
[----:B------:R-:W-:Y:S02]  /*34b0*/  FSEL R91, R46, -INF , !P1 ;  /* 0xff8000002e5b7808 */ /* 0x000fe40004800000 */
[----:B0-----:R-:W-:Y:S02]  /*34c0*/  FMNMX R23, R9, R80, !PT ;  /* 0x0000005009177209 */ /* 0x001fe40007800000 */
[----:B------:R-:W-:Y:S02]  /*34d0*/  FMNMX R80, R133, R44, !PT ;  /* 0x0000002c85507209 */ /* 0x000fe40007800000 */
[----:B------:R-:W-:-:S04]  /*34e0*/  FMNMX R44, R98, R53, !PT ;  /* 0x00000035622c7209 */ /* 0x000fc80007800000 */
[----:B------:R-:W-:-:S04]  /*34f0*/  FMNMX R44, R91, R44, !PT ;  /* 0x0000002c5b2c7209 */ /* 0x000fc80007800000 */
[----:B------:R-:W-:-:S04]  /*3500*/  FMNMX R44, R169, R44, !PT ;  /* 0x0000002ca92c7209 */ /* 0x000fc80007800000 */
[----:B------:R-:W-:Y:S02]  /*3510*/  FMNMX R44, R131, R44, !PT ;  /* 0x0000002c832c7209 */ /* 0x000fe40007800000 */
[----:B------:R-:W-:Y:S02]  /*3520*/  FMNMX R80, R159, R80, !PT ;  /* 0x000000509f507209 */ /* 0x000fe40007800000 */
[----:B------:R-:W-:Y:S02]  /*3530*/  FMNMX R44, R129, R44, !PT ;  /* 0x0000002c812c7209 */ /* 0x000fe40007800000 */
[----:B------:R-:W-:Y:S02]  /*3540*/  FMNMX R80, R157, R80, !PT ;  /* 0x000000509d507209 */ /* 0x000fe40007800000 */
[----:B------:R-:W-:Y:S02]  /*3550*/  FMNMX R44, R127, R44, !PT ;  /* 0x0000002c7f2c7209 */ /* 0x000fe40007800000 */
[----:B------:R-:W-:-:S02]  /*3560*/  FMNMX R80, R153, R80, !PT ;  /* 0x0000005099507209 */ /* 0x000fc40007800000 */
[----:B------:R-:W-:Y:S01]  /*3570*/  FMNMX R44, R125, R44, !PT ;  /* 0x0000002c7d2c7209 */ /* 0x000fe20007800000 */
[--C-:B------:R-:W-:Y:S01]  /*3580*/  FADD R145, R145, -R20.reuse ;  /* 0x8000001491917221 */ /* 0x100fe20000000000 */
[----:B------:R-:W-:Y:S01]  /*3590*/  FMNMX R23, R23, R128, !PT ;  /* 0x0000008017177209 */ /* 0x000fe20007800000 */
[----:B------:R-:W-:Y:S01]  /*35a0*/  FMUL R54, R54, c[0x0][0x188] ;  /* 0x0000620036367a20 */ /* 0x000fe20000400000 */
[----:B------:R-:W-:Y:S02]  /*35b0*/  ISETP.GT.U32.AND P2, PT, R141, R28, PT ;  /* 0x0000001c8d00720c */ /* 0x000fe40003f44070 */
[----:B------:R-:W-:Y:S02]  /*35c0*/  ISETP.GT.U32.AND.EX P4, PT, R39, RZ, PT, P4 ;  /* 0x000000ff2700720c */ /* 0x000fe40003f84140 */
[----:B------:R-:W-:Y:S02]  /*35d0*/  FMNMX R44, R123, R44, !PT ;  /* 0x0000002c7b2c7209 */ /* 0x000fe40007800000 */
[----:B------:R-:W-:Y:S01]  /*35e0*/  FMNMX R80, R149, R80, !PT ;  /* 0x0000005095507209 */ /* 0x000fe20007800000 */
[----:B------:R-:W-:Y:S01]  /*35f0*/  FMUL R145, R145, 1.4426950216293334961 ;  /* 0x3fb8aa3b91917820 */ /* 0x000fe20000400000 */
[----:B------:R-:W-:Y:S01]  /*3600*/  ISETP.GT.U32.AND P1, PT, R140, R28, PT ;  /* 0x0000001c8c00720c */ /* 0x000fe20003f24070 */
[--C-:B------:R-:W-:Y:S01]  /*3610*/  FADD R105, R105, -R20.reuse ;  /* 0x8000001469697221 */ /* 0x100fe20000000000 */
[----:B------:R-:W-:Y:S01]  /*3620*/  ISETP.GT.U32.AND.EX P2, PT, R42, RZ, PT, P2 ;  /* 0x000000ff2a00720c */ /* 0x000fe20003f44120 */
[----:B------:R-:W-:Y:S01]  /*3630*/  FMUL R55, R55, c[0x0][0x188] ;  /* 0x0000620037377a20 */ /* 0x000fe20000400000 */
[----:B------:R-:W-:Y:S01]  /*3640*/  FSEL R147, R54, -INF , !P4 ;  /* 0xff80000036937808 */ /* 0x000fe20006000000 */
[----:B------:R-:W-:Y:S01]  /*3650*/  FADD R107, R107, -R23 ;  /* 0x800000176b6b7221 */ /* 0x000fe20000000000 */
[----:B------:R-:W-:Y:S01]  /*3660*/  FMNMX R44, R121, R44, !PT ;  /* 0x0000002c792c7209 */ /* 0x000fe20007800000 */
[----:B------:R-:W-:Y:S01]  /*3670*/  FADD R237, R237, -R20 ;  /* 0x80000014eded7221 */ /* 0x000fe20000000000 */
[----:B------:R-:W-:-:S02]  /*3680*/  ISETP.GT.U32.AND P6, PT, R234, R29, PT ;  /* 0x0000001dea00720c */ /* 0x000fc40003fc4070 */
[----:B------:R-:W-:Y:S01]  /*3690*/  FMNMX R80, R155, R80, !PT ;  /* 0x000000509b507209 */ /* 0x000fe20007800000 */
[----:B------:R0:W-:Y:S01]  /*36a0*/  MUFU.EX2 R163, R145 ;  /* 0x0000009100a37308 */ /* 0x0001e20000000800 */
[-C--:B------:R-:W-:Y:S01]  /*36b0*/  ISETP.GT.U32.AND P5, PT, R168, R28.reuse, PT ;  /* 0x0000001ca800720c */ /* 0x080fe20003fa4070 */
[----:B------:R-:W-:Y:S01]  /*36c0*/  FMUL R105, R105, 1.4426950216293334961 ;  /* 0x3fb8aa3b69697820 */ /* 0x000fe20000400000 */
[----:B------:R-:W-:Y:S01]  /*36d0*/  ISETP.GT.U32.AND P3, PT, R132, R28, PT ;  /* 0x0000001c8400720c */ /* 0x000fe20003f64070 */
[----:B------:R-:W-:Y:S01]  /*36e0*/  FMUL R58, R58, c[0x0][0x188] ;  /* 0x000062003a3a7a20 */ /* 0x000fe20000400000 */
[----:B------:R-:W-:Y:S01]  /*36f0*/  ISETP.GT.U32.AND.EX P1, PT, R43, RZ, PT, P1 ;  /* 0x000000ff2b00720c */ /* 0x000fe20003f24110 */
[----:B------:R-:W-:Y:S01]  /*3700*/  FMUL R49, R49, c[0x0][0x188] ;  /* 0x0000620031317a20 */ /* 0x000fe20000400000 */
[----:B------:R-:W-:Y:S01]  /*3710*/  FMNMX R44, R147, R44, !PT ;  /* 0x0000002c932c7209 */ /* 0x000fe20007800000 */
[----:B------:R-:W-:Y:S01]  /*3720*/  FMUL R107, R107, 1.4426950216293334961 ;  /* 0x3fb8aa3b6b6b7820 */ /* 0x000fe20000400000 */
[----:B0-----:R-:W-:Y:S01]  /*3730*/  FSEL R145, R55, -INF , !P2 ;  /* 0xff80000037917808 */ /* 0x001fe20005000000 */
[----:B------:R-:W-:Y:S01]  /*3740*/  FADD R11, R11, -R20 ;  /* 0x800000140b0b7221 */ /* 0x000fe20000000000 */
[----:B------:R-:W-:Y:S01]  /*3750*/  ISETP.GT.U32.AND.EX P6, PT, R148, RZ, PT, P6 ;  /* 0x000000ff9400720c */ /* 0x000fe20003fc4160 */
[----:B------:R-:W-:Y:S01]  /*3760*/  FADD R9, -R20, R7 ;  /* 0x0000000714097221 */ /* 0x000fe20000000100 */
[----:B------:R-:W-:Y:S01]  /*3770*/  FMNMX R80, R117, R80, !PT ;  /* 0x0000005075507209 */ /* 0x000fe20007800000 */
[----:B------:R-:W-:Y:S01]  /*3780*/  FMUL R46, R237, 1.4426950216293334961 ;  /* 0x3fb8aa3bed2e7820 */ /* 0x000fe20000400000 */
[----:B------:R-:W-:Y:S01]  /*3790*/  ISETP.GT.U32.AND.EX P5, PT, R47, RZ, PT, P5 ;  /* 0x000000ff2f00720c */ /* 0x000fe20003fa4150 */
[----:B------:R0:W-:Y:S01]  /*37a0*/  MUFU.EX2 R7, R105 ;  /* 0x0000006900077308 */ /* 0x0001e20000000800 */
[----:B------:R-:W-:Y:S01]  /*37b0*/  FMUL R47, R59, c[0x0][0x188] ;  /* 0x000062003b2f7a20 */ /* 0x000fe20000400000 */
[----:B------:R-:W-:-:S02]  /*37c0*/  ISETP.GT.U32.AND.EX P3, PT, R45, RZ, PT, P3 ;  /* 0x000000ff2d00720c */ /* 0x000fc40003f64130 */
[----:B------:R-:W-:Y:S01]  /*37d0*/  FMNMX R44, R145, R44, !PT ;  /* 0x0000002c912c7209 */ /* 0x000fe20007800000 */
[----:B------:R-:W-:Y:S01]  /*37e0*/  FMUL R11, R11, 1.4426950216293334961 ;  /* 0x3fb8aa3b0b0b7820 */ /* 0x000fe20000400000 */
[----:B------:R-:W-:Y:S02]  /*37f0*/  FMNMX R80, R115, R80, !PT ;  /* 0x0000005073507209 */ /* 0x000fe40007800000 */
[----:B------:R1:W-:Y:S01]  /*3800*/  MUFU.EX2 R237, R107 ;  /* 0x0000006b00ed7308 */ /* 0x0003e20000000800 */
[----:B0-----:R-:W-:Y:S01]  /*3810*/  FSEL R105, R58, -INF , !P1 ;  /* 0xff8000003a697808 */ /* 0x001fe20004800000 */
[----:B------:R-:W-:Y:S01]  /*3820*/  FMUL R43, R50, c[0x0][0x188] ;  /* 0x00006200322b7a20 */ /* 0x000fe20000400000 */
[----:B------:R-:W-:Y:S01]  /*3830*/  ISETP.GT.U32.AND P0, PT, R234, R28, PT ;  /* 0x0000001cea00720c */ /* 0x000fe20003f04070 */
[----:B------:R-:W-:Y:S01]  /*3840*/  FMUL R9, R9, 1.4426950216293334961 ;  /* 0x3fb8aa3b09097820 */ /* 0x000fe20000400000 */
[----:B------:R-:W-:Y:S02]  /*3850*/  FSEL R47, R47, -INF , !P3 ;  /* 0xff8000002f2f7808 */ /* 0x000fe40005800000 */
[----:B-1----:R-:W-:-:S02]  /*3860*/  FSEL R107, R49, -INF , !P6 ;  /* 0xff800000316b7808 */ /* 0x002fc40007000000 */
[----:B------:R-:W-:Y:S01]  /*3870*/  FMNMX R44, R105, R44, !PT ;  /* 0x0000002c692c7209 */ /* 0x000fe20007800000 */
[----:B------:R0:W-:Y:S01]  /*3880*/  MUFU.EX2 R143, R11 ;  /* 0x0000000b008f7308 */ /* 0x0001e20000000800 */
[----:B------:R-:W-:Y:S02]  /*3890*/  FMNMX R80, R107, R80, !PT ;  /* 0x000000506b507209 */ /* 0x000fe40007800000 */
[----:B------:R-:W-:Y:S02]  /*38a0*/  ISETP.GT.U32.AND.EX P0, PT, R148, RZ, PT, P0 ;  /* 0x000000ff9400720c */ /* 0x000fe40003f04100 */
[----:B------:R-:W-:Y:S02]  /*38b0*/  FSEL R43, R43, -INF , !P5 ;  /* 0xff8000002b2b7808 */ /* 0x000fe40006800000 */
[----:B------:R-:W-:Y:S01]  /*38c0*/  FMNMX R44, R47, R44, !PT ;  /* 0x0000002c2f2c7209 */ /* 0x000fe20007800000 */
[----:B0-----:R-:W-:Y:S01]  /*38d0*/  FMUL R11, R51, c[0x0][0x188] ;  /* 0x00006200330b7a20 */ /* 0x001fe20000400000 */
[----:B------:R0:W1:Y:S02]  /*38e0*/  MUFU.EX2 R39, R9 ;  /* 0x0000000900277308 */ /* 0x0000640000000800 */
[----:B------:R-:W-:-:S02]  /*38f0*/  FMNMX R44, R43, R44, !PT ;  /* 0x0000002c2b2c7209 */ /* 0x000fc40007800000 */
[----:B------:R-:W-:Y:S01]  /*3900*/  FSEL R11, R11, -INF , !P0 ;  /* 0xff8000000b0b7808 */ /* 0x000fe20004000000 */
[----:B0-----:R-:W0:Y:S03]  /*3910*/  SHFL.BFLY PT, R9, R80, 0x2, 0x1f ;  /* 0x0c401f0050097f89 */ /* 0x001e2600000e0000 */
[----:B------:R-:W-:-:S05]  /*3920*/  FMNMX R44, R11, R44, !PT ;  /* 0x0000002c0b2c7209 */ /* 0x000fca0007800000 */
[----:B------:R-:W1:Y:S01]  /*3930*/  SHFL.BFLY PT, R51, R44, 0x2, 0x1f ;  /* 0x0c401f002c337f89 */ /* 0x000e6200000e0000 */
[----:B------:R-:W-:-:S04]  /*3940*/  FADD R26, R26, -R23 ;  /* 0x800000171a1a7221 */ /* 0x000fc80000000000 */
[----:B------:R-:W-:Y:S02]  /*3950*/  FMUL R26, R26, 1.4426950216293334961 ;  /* 0x3fb8aa3b1a1a7820 */ /* 0x000fe40000400000 */
[----:B------:R-:W-:Y:S02]  /*3960*/  FADD R24, R24, -R23 ;  /* 0x8000001718187221 */ /* 0x000fe40000000000 */
[----:B------:R0:W-:Y:S02]  /*3970*/  MUFU.EX2 R151, R26 ;  /* 0x0000001a00977308 */ /* 0x0001e40000000800 */
[----:B0-----:R-:W-:-:S05]  /*3980*/  FMNMX R80, R80, R9, !PT ;  /* 0x0000000950507209 */ /* 0x001fca0007800000 */
[----:B------:R-:W0:Y:S01]  /*3990*/  SHFL.BFLY PT, R49, R80, 0x1, 0x1f ;  /* 0x0c201f0050317f89 */ /* 0x000e2200000e0000 */
[----:B------:R-:W-:Y:S01]  /*39a0*/  FADD R26, -R23, R128 ;  /* 0x00000080171a7221 */ /* 0x000fe20000000100 */
[----:B-1----:R-:W-:Y:S01]  /*39b0*/  FMNMX R51, R44, R51, !PT ;  /* 0x000000332c337209 */ /* 0x002fe20007800000 */
[----:B------:R-:W-:Y:S02]  /*39c0*/  FMUL R24, R24, 1.4426950216293334961 ;  /* 0x3fb8aa3b18187820 */ /* 0x000fe40000400000 */
[----:B------:R-:W-:Y:S02]  /*39d0*/  FMUL R50, R26, 1.4426950216293334961 ;  /* 0x3fb8aa3b1a327820 */ /* 0x000fe40000400000 */
[----:B------:R-:W1:Y:S01]  /*39e0*/  SHFL.BFLY PT, R26, R51, 0x1, 0x1f ;  /* 0x0c201f00331a7f89 */ /* 0x000e6200000e0000 */
[----:B------:R3:W-:Y:S03]  /*39f0*/  MUFU.EX2 R122, R24 ;  /* 0x00000018007a7308 */ /* 0x0007e60000000800 */
[----:B--2---:R-:W-:Y:S04]  /*3a00*/  STS.U16 [R18+0x2000], R89 ;  /* 0x0020005912007388 */ /* 0x004fe80000000400 */
[----:B----4-:R-:W-:Y:S01]  /*3a10*/  STS.U16 [R18+0x2400], R239 ;  /* 0x002400ef12007388 */ /* 0x010fe20000000400 */
[----:B---3--:R-:W-:-:S03]  /*3a20*/  FADD R24, R112, -R23 ;  /* 0x8000001770187221 */ /* 0x008fc60000000000 */
[----:B------:R-:W-:Y:S04]  /*3a30*/  STS.U16 [R18+0x2800], R251 ;  /* 0x002800fb12007388 */ /* 0x000fe80000000400 */
[----:B------:R-:W-:Y:S01]  /*3a40*/  STS.U16 [R18+0x2c00], R160 ;  /* 0x002c00a012007388 */ /* 0x000fe20000000400 */
[----:B------:R-:W-:-:S03]  /*3a50*/  FMUL R24, R24, 1.4426950216293334961 ;  /* 0x3fb8aa3b18187820 */ /* 0x000fc60000400000 */
[----:B-----5:R2:W-:Y:S04]  /*3a60*/  STS.U16 [R31+0x2100], R88 ;  /* 0x002100581f007388 */ /* 0x0205e80000000400 */
[----:B------:R-:W-:Y:S04]  /*3a70*/  STS.U16 [R31+0x2500], R136 ;  /* 0x002500881f007388 */ /* 0x000fe80000000400 */
[----:B------:R-:W-:Y:S04]  /*3a80*/  STS.U16 [R31+0x2900], R150 ;  /* 0x002900961f007388 */ /* 0x000fe80000000400 */
[----:B------:R-:W-:Y:S04]  /*3a90*/  STS.U16 [R31+0x2d00], R238 ;  /* 0x002d00ee1f007388 */ /* 0x000fe80000000400 */
[----:B------:R-:W-:Y:S04]  /*3aa0*/  STS.U16 [R32+0x2200], R97 ;  /* 0x0022006120007388 */ /* 0x000fe80000000400 */
[----:B------:R-:W-:Y:S04]  /*3ab0*/  STS.U16 [R32+0x2600], R245 ;  /* 0x002600f520007388 */ /* 0x000fe80000000400 */
[----:B------:R-:W-:Y:S04]  /*3ac0*/  STS.U16 [R32+0x2a00], R158 ;  /* 0x002a009e20007388 */ /* 0x000fe80000000400 */
[----:B------:R-:W-:Y:S04]  /*3ad0*/  STS.U16 [R32+0x2e00], R162 ;  /* 0x002e00a220007388 */ /* 0x000fe80000000400 */
[----:B------:R3:W-:Y:S04]  /*3ae0*/  STS.U16 [R33+0x2300], R96 ;  /* 0x0023006021007388 */ /* 0x0007e80000000400 */
[----:B------:R-:W-:Y:S04]  /*3af0*/  STS.U16 [R33+0x2700], R144 ;  /* 0x0027009021007388 */ /* 0x000fe80000000400 */
[----:B------:R-:W-:Y:S04]  /*3b00*/  STS.U16 [R33+0x2b00], R156 ;  /* 0x002b009c21007388 */ /* 0x000fe80000000400 */
[----:B------:R-:W-:Y:S01]  /*3b10*/  STS.U16 [R33+0x2f00], R146 ;  /* 0x002f009221007388 */ /* 0x000fe20000000400 */
[----:B------:R0:W-:Y:S01]  /*3b20*/  MUFU.EX2 R113, R24 ;  /* 0x0000001800717308 */ /* 0x0001e20000000800 */
[--C-:B------:R-:W-:Y:S01]  /*3b30*/  FADD R134, R134, -R23.reuse ;  /* 0x8000001786867221 */ /* 0x100fe20000000000 */
[----:B0-----:R-:W-:Y:S01]  /*3b40*/  FMNMX R24, R80, R49, !PT ;  /* 0x0000003150187209 */ /* 0x001fe20007800000 */
[----:B------:R-:W-:Y:S03]  /*3b50*/  BAR.SYNC.DEFER_BLOCKING 0x0 ;  /* 0x0000000000007b1d */ /* 0x000fe60000010000 */
[----:B------:R-:W-:Y:S01]  /*3b60*/  FMNMX R24, R24, R35, !PT ;  /* 0x0000002318187209 */ /* 0x000fe20007800000 */
[----:B------:R-:W-:Y:S01]  /*3b70*/  FMUL R134, R134, 1.4426950216293334961 ;  /* 0x3fb8aa3b86867820 */ /* 0x000fe20000400000 */
[----:B-1----:R-:W-:Y:S01]  /*3b80*/  FMNMX R26, R51, R26, !PT ;  /* 0x0000001a331a7209 */ /* 0x002fe20007800000 */
[----:B------:R-:W-:-:S02]  /*3b90*/  FADD R124, R124, -R23 ;  /* 0x800000177c7c7221 */ /* 0x000fc40000000000 */
[--C-:B------:R-:W-:Y:S02]  /*3ba0*/  FADD R48, R48, -R24.reuse ;  /* 0x8000001830307221 */ /* 0x100fe40000000000 */
[----:B------:R-:W-:Y:S02]  /*3bb0*/  FADD R52, R52, -R23 ;  /* 0x8000001734347221 */ /* 0x000fe40000000000 */
[--C-:B------:R-:W-:Y:S01]  /*3bc0*/  FADD R49, R37, -R24.reuse ;  /* 0x8000001825317221 */ /* 0x100fe20000000000 */
[----:B------:R0:W-:Y:S01]  /*3bd0*/  MUFU.EX2 R112, R134 ;  /* 0x0000008600707308 */ /* 0x0001e20000000800 */
[----:B------:R-:W-:Y:S02]  /*3be0*/  FADD R57, R57, -R24 ;  /* 0x8000001839397221 */ /* 0x000fe40000000000 */
[----:B------:R-:W-:Y:S01]  /*3bf0*/  FADD R241, R241, -R20 ;  /* 0x80000014f1f17221 */ /* 0x000fe20000000000 */
[----:B------:R-:W-:Y:S01]  /*3c00*/  FMNMX R26, R26, R171, !PT ;  /* 0x000000ab1a1a7209 */ /* 0x000fe20007800000 */
[----:B------:R-:W-:-:S02]  /*3c10*/  FMUL R124, R124, 1.4426950216293334961 ;  /* 0x3fb8aa3b7c7c7820 */ /* 0x000fc40000400000 */
[----:B------:R-:W-:Y:S02]  /*3c20*/  FMUL R45, R52, 1.4426950216293334961 ;  /* 0x3fb8aa3b342d7820 */ /* 0x000fe40000400000 */
[----:B0-----:R-:W-:Y:S02]  /*3c30*/  FMUL R134, R48, 1.4426950216293334961 ;  /* 0x3fb8aa3b30867820 */ /* 0x001fe40000400000 */
[----:B------:R-:W-:Y:S01]  /*3c40*/  FADD R56, R56, -R23 ;  /* 0x8000001738387221 */ /* 0x000fe20000000000 */
[----:B------:R-:W0:Y:S01]  /*3c50*/  LDSM.16.M88.4 R80, [R27+0x2000] ;  /* 0x002000001b50783b */ /* 0x000e220000000200 */
[----:B------:R-:W-:Y:S02]  /*3c60*/  FMUL R49, R49, 1.4426950216293334961 ;  /* 0x3fb8aa3b31317820 */ /* 0x000fe40000400000 */
[----:B------:R-:W-:Y:S02]  /*3c70*/  FADD R48, R233, -R24 ;  /* 0x80000018e9307221 */ /* 0x000fe40000000000 */
[----:B------:R-:W-:Y:S01]  /*3c80*/  FMUL R52, R57, 1.4426950216293334961 ;  /* 0x3fb8aa3b39347820 */ /* 0x000fe20000400000 */
[----:B------:R1:W-:Y:S01]  /*3c90*/  MUFU.EX2 R141, R124 ;  /* 0x0000007c008d7308 */ /* 0x0003e20000000800 */
[----:B------:R-:W-:-:S02]  /*3ca0*/  FMUL R5, R241, 1.4426950216293334961 ;  /* 0x3fb8aa3bf1057820 */ /* 0x000fc40000400000 */
[----:B------:R-:W-:Y:S02]  /*3cb0*/  FMUL R44, R56, 1.4426950216293334961 ;  /* 0x3fb8aa3b382c7820 */ /* 0x000fe40000400000 */
[----:B------:R-:W-:Y:S01]  /*3cc0*/  LDSM.16.M88.4 R56, [R27+0x2800] ;  /* 0x002800001b38783b */ /* 0x000fe20000000200 */
[----:B--2---:R-:W-:Y:S02]  /*3cd0*/  FADD R88, R53, -R26 ;  /* 0x8000001a35587221 */ /* 0x004fe40000000000 */
[----:B------:R-:W-:Y:S01]  /*3ce0*/  MUFU.EX2 R37, R50 ;  /* 0x0000003200257308 */ /* 0x000fe20000000800 */
[----:B-1----:R-:W-:-:S07]  /*3cf0*/  FMUL R124, R48, 1.4426950216293334961 ;  /* 0x3fb8aa3b307c7820 */ /* 0x002fce0000400000 */
[----:B------:R1:W-:Y:S08]  /*3d00*/  MUFU.EX2 R241, R49 ;  /* 0x0000003100f17308 */ /* 0x0003f00000000800 */
[----:B------:R2:W-:Y:S01]  /*3d10*/  MUFU.EX2 R233, R52 ;  /* 0x0000003400e97308 */ /* 0x0005e20000000800 */
[----:B-1----:R-:W1:Y:S04]  /*3d20*/  LDSM.16.M88.4 R48, [R27+0x2400] ;  /* 0x002400001b30783b */ /* 0x002e680000000200 */
[----:B--2---:R-:W2:Y:S01]  /*3d30*/  LDSM.16.M88.4 R52, [R27+0x2c00] ;  /* 0x002c00001b34783b */ /* 0x004ea20000000200 */
[----:B------:R-:W-:-:S02]  /*3d40*/  FADD R104, R104, -R20 ;  /* 0x8000001468687221 */ /* 0x000fc40000000000 */
[--C-:B------:R-:W-:Y:S02]  /*3d50*/  FADD R108, R108, -R23.reuse ;  /* 0x800000176c6c7221 */ /* 0x100fe40000000000 */
[----:B------:R-:W-:Y:S02]  /*3d60*/  FADD R118, R118, -R23 ;  /* 0x8000001776767221 */ /* 0x000fe40000000000 */
[----:B------:R-:W-:Y:S02]  /*3d70*/  FADD R235, R235, -R20 ;  /* 0x80000014ebeb7221 */ /* 0x000fe40000000000 */
[----:B------:R-:W-:Y:S02]  /*3d80*/  FMUL R104, R104, 1.4426950216293334961 ;  /* 0x3fb8aa3b68687820 */ /* 0x000fe40000400000 */
[----:B------:R-:W-:Y:S02]  /*3d90*/  FMUL R108, R108, 1.4426950216293334961 ;  /* 0x3fb8aa3b6c6c7820 */ /* 0x000fe40000400000 */
[----:B------:R-:W-:Y:S01]  /*3da0*/  FMUL R118, R118, 1.4426950216293334961 ;  /* 0x3fb8aa3b76767820 */ /* 0x000fe20000400000 */
[----:B------:R-:W3:Y:S01]  /*3db0*/  MUFU.EX2 R126, R104 ;  /* 0x00000068007e7308 */ /* 0x000ee20000000800 */
[----:B------:R-:W-:-:S02]  /*3dc0*/  FMUL R8, R235, 1.4426950216293334961 ;  /* 0x3fb8aa3beb087820 */ /* 0x000fc40000400000 */
[----:B------:R-:W-:Y:S02]  /*3dd0*/  FADD R130, R130, -R23 ;  /* 0x8000001782827221 */ /* 0x000fe40000000000 */
[----:B------:R-:W-:-:S03]  /*3de0*/  FADD R35, -R24, R35 ;  /* 0x0000002318237221 */ /* 0x000fc60000000100 */
[----:B------:R-:W4:Y:S01]  /*3df0*/  MUFU.EX2 R132, R108 ;  /* 0x0000006c00847308 */ /* 0x000f220000000800 */
[----:B------:R-:W-:Y:S02]  /*3e00*/  FADD R89, -R26, R171 ;  /* 0x000000ab1a597221 */ /* 0x000fe40000000100 */
[----:B------:R-:W-:-:S05]  /*3e10*/  FADD R98, R98, -R26 ;  /* 0x8000001a62627221 */ /* 0x000fca0000000000 */
[----:B------:R5:W0:Y:S01]  /*3e20*/  MUFU.EX2 R235, R118 ;  /* 0x0000007600eb7308 */ /* 0x000a220000000800 */
[--C-:B------:R-:W-:Y:S02]  /*3e30*/  FADD R91, R91, -R26.reuse ;  /* 0x8000001a5b5b7221 */ /* 0x100fe40000000000 */
[----:B------:R-:W-:Y:S02]  /*3e40*/  FADD R169, R169, -R26 ;  /* 0x8000001aa9a97221 */ /* 0x000fe40000000000 */
[----:B------:R-:W-:Y:S02]  /*3e50*/  FMUL R35, R35, 1.4426950216293334961 ;  /* 0x3fb8aa3b23237820 */ /* 0x000fe40000400000 */
[----:B------:R-:W-:Y:S02]  /*3e60*/  FMUL R111, R89, 1.4426950216293334961 ;  /* 0x3fb8aa3b596f7820 */ /* 0x000fe40000400000 */
[----:B-----5:R-:W-:Y:S02]  /*3e70*/  FMUL R118, R130, 1.4426950216293334961 ;  /* 0x3fb8aa3b82767820 */ /* 0x020fe40000400000 */
[----:B------:R-:W-:-:S02]  /*3e80*/  FMUL R128, R98, 1.4426950216293334961 ;  /* 0x3fb8aa3b62807820 */ /* 0x000fc40000400000 */
[----:B------:R-:W-:Y:S02]  /*3e90*/  FMUL R130, R91, 1.4426950216293334961 ;  /* 0x3fb8aa3b5b827820 */ /* 0x000fe40000400000 */
[----:B------:R-:W-:Y:S02]  /*3ea0*/  FMUL R169, R169, 1.4426950216293334961 ;  /* 0x3fb8aa3ba9a97820 */ /* 0x000fe40000400000 */
[----:B------:R-:W-:Y:S02]  /*3eb0*/  FMUL R88, R88, 1.4426950216293334961 ;  /* 0x3fb8aa3b58587820 */ /* 0x000fe40000400000 */
[----:B------:R-:W-:Y:S01]  /*3ec0*/  FADD R90, R90, -R23 ;  /* 0x800000175a5a7221 */ /* 0x000fe20000000000 */
[----:B------:R-:W5:Y:S01]  /*3ed0*/  MUFU.EX2 R35, R35 ;  /* 0x0000002300237308 */ /* 0x000f620000000800 */
[----:B------:R-:W-:Y:S01]  /*3ee0*/  FMUL R72, R39, R72 ;  /* 0x0000004827487220 */ /* 0x000fe20000400000 */
[----:B---3--:R-:W-:Y:S01]  /*3ef0*/  F2FP.PACK_AB R96, R126, R163 ;  /* 0x000000a37e60723e */ /* 0x008fe200000000ff */
[----:B------:R-:W-:Y:S01]  /*3f00*/  FMUL R9, R90, 1.4426950216293334961 ;  /* 0x3fb8aa3b5a097820 */ /* 0x000fe20000400000 */
[----:B----4-:R-:W-:Y:S01]  /*3f10*/  F2FP.PACK_AB R97, R237, R132 ;  /* 0x00000084ed61723e */ /* 0x010fe200000000ff */
[----:B------:R-:W-:-:S03]  /*3f20*/  FMUL R73, R39, R73 ;  /* 0x0000004927497220 */ /* 0x000fc60000400000 */
[----:B------:R-:W3:Y:S01]  /*3f30*/  MUFU.EX2 R111, R111 ;  /* 0x0000006f006f7308 */ /* 0x000ee20000000800 */
[C---:B------:R-:W-:Y:S01]  /*3f40*/  FMUL R74, R37.reuse, R74 ;  /* 0x0000004a254a7220 */ /* 0x040fe20000400000 */
[----:B------:R-:W-:Y:S01]  /*3f50*/  F2FP.PACK_AB R98, R120, R161 ;  /* 0x000000a17862723e */ /* 0x000fe200000000ff */
[----:B------:R-:W-:Y:S01]  /*3f60*/  FMUL R75, R37, R75 ;  /* 0x0000004b254b7220 */ /* 0x000fe20000400000 */
[----:B0-----:R-:W-:Y:S01]  /*3f70*/  F2FP.PACK_AB R99, R122, R235 ;  /* 0x000000eb7a63723e */ /* 0x001fe200000000ff */
[----:B------:R-:W-:-:S03]  /*3f80*/  FMUL R76, R39, R76 ;  /* 0x0000004c274c7220 */ /* 0x000fc60000400000 */
[----:B------:R-:W0:Y:S01]  /*3f90*/  MUFU.EX2 R134, R134 ;  /* 0x0000008600867308 */ /* 0x000e220000000800 */
[----:B------:R-:W-:Y:S02]  /*3fa0*/  FMUL R77, R39, R77 ;  /* 0x0000004d274d7220 */ /* 0x000fe40000400000 */
[C---:B------:R-:W-:Y:S02]  /*3fb0*/  FMUL R78, R37.reuse, R78 ;  /* 0x0000004e254e7220 */ /* 0x040fe40000400000 */
[----:B------:R-:W-:-:S03]  /*3fc0*/  FMUL R79, R37, R79 ;  /* 0x0000004f254f7220 */ /* 0x000fc60000400000 */
[----:B------:R-:W4:Y:S01]  /*3fd0*/  MUFU.EX2 R124, R124 ;  /* 0x0000007c007c7308 */ /* 0x000f220000000800 */
[----:B------:R-:W-:Y:S02]  /*3fe0*/  FMUL R89, R39, R85 ;  /* 0x0000005527597220 */ /* 0x000fe40000400000 */
[C---:B------:R-:W-:Y:S02]  /*3ff0*/  FMUL R90, R37.reuse, R86 ;  /* 0x00000056255a7220 */ /* 0x040fe40000400000 */
[----:B------:R-:W-:-:S03]  /*4000*/  FMUL R91, R37, R87 ;  /* 0x00000057255b7220 */ /* 0x000fc60000400000 */
[----:B------:R-:W-:Y:S01]  /*4010*/  MUFU.EX2 R128, R128 ;  /* 0x0000008000807308 */ /* 0x000fe20000000800 */
[C---:B------:R-:W-:Y:S02]  /*4020*/  FMUL R60, R39.reuse, R60 ;  /* 0x0000003c273c7220 */ /* 0x040fe40000400000 */
[----:B------:R-:W-:Y:S02]  /*4030*/  FMUL R61, R39, R61 ;  /* 0x0000003d273d7220 */ /* 0x000fe40000400000 */
[----:B------:R-:W-:-:S03]  /*4040*/  FMUL R62, R37, R62 ;  /* 0x0000003e253e7220 */ /* 0x000fc60000400000 */
[----:B------:R0:W1:Y:S01]  /*4050*/  MUFU.EX2 R239, R88 ;  /* 0x0000005800ef7308 */ /* 0x0000620000000800 */
[----:B------:R-:W-:-:S07]  /*4060*/  FMUL R63, R37, R63 ;  /* 0x0000003f253f7220 */ /* 0x000fce0000400000 */
[----:B------:R-:W-:Y:S01]  /*4070*/  MUFU.EX2 R130, R130 ;  /* 0x0000008200827308 */ /* 0x000fe20000000800 */
[----:B0-----:R-:W-:-:S07]  /*4080*/  FMUL R88, R39, R84 ;  /* 0x0000005427587220 */ /* 0x001fce0000400000 */
[----:B------:R-:W0:Y:S01]  /*4090*/  MUFU.EX2 R169, R169 ;  /* 0x000000a900a97308 */ /* 0x000e220000000800 */
[----:B------:R-:W-:Y:S01]  /*40a0*/  HMMA.16816.F32 R72, R96, R80, R72 ;  /* 0x000000506048723c */ /* 0x000fe20000001848 */
[----:B-----5:R-:W-:-:S07]  /*40b0*/  FMUL R84, R35, R92 ;  /* 0x0000005c23547220 */ /* 0x020fce0000400000 */
[----:B-1----:R-:W-:Y:S01]  /*40c0*/  HMMA.16816.F32 R76, R96, R48, R76 ;  /* 0x00000030604c723c */ /* 0x002fe2000000184c */
[----:B------:R-:W-:-:S07]  /*40d0*/  FMUL R85, R35, R93 ;  /* 0x0000005d23557220 */ /* 0x000fce0000400000 */
[----:B------:R-:W-:Y:S01]  /*40e0*/  HMMA.16816.F32 R88, R96, R56, R88 ;  /* 0x000000386058723c */ /* 0x000fe20000001858 */
[C---:B---3--:R-:W-:Y:S01]  /*40f0*/  FMUL R86, R111.reuse, R94 ;  /* 0x0000005e6f567220 */ /* 0x048fe20000400000 */
[----:B------:R-:W-:Y:S01]  /*4100*/  F2FP.PACK_AB R92, R134, R241 ;  /* 0x000000f1865c723e */ /* 0x000fe200000000ff */
[----:B------:R-:W-:-:S05]  /*4110*/  FMUL R87, R111, R95 ;  /* 0x0000005f6f577220 */ /* 0x000fca0000400000 */
[----:B--2---:R-:W-:Y:S01]  /*4120*/  HMMA.16816.F32 R96, R96, R52, R60 ;  /* 0x000000346060723c */ /* 0x004fe2000000183c */
[----:B----4-:R-:W-:-:S06]  /*4130*/  F2FP.PACK_AB R94, R124, R233 ;  /* 0x000000e97c5e723e */ /* 0x010fcc00000000ff */
[----:B------:R-:W-:Y:S01]  /*4140*/  FADD R60, R139, -R24 ;  /* 0x800000188b3c7221 */ /* 0x000fe20000000000 */
[----:B------:R-:W-:Y:S01]  /*4150*/  F2FP.PACK_AB R93, R239, R128 ;  /* 0x00000080ef5d723e */ /* 0x000fe200000000ff */
[----:B------:R-:W-:Y:S01]  /*4160*/  FMUL R61, R35, R65 ;  /* 0x00000041233d7220 */ /* 0x000fe20000400000 */
[----:B0-----:R-:W-:Y:S01]  /*4170*/  F2FP.PACK_AB R95, R169, R130 ;  /* 0x00000082a95f723e */ /* 0x001fe200000000ff */
[----:B------:R-:W-:Y:S02]  /*4180*/  FMUL R136, R60, 1.4426950216293334961 ;  /* 0x3fb8aa3b3c887820 */ /* 0x000fe40000400000 */
[----:B------:R-:W-:Y:S02]  /*4190*/  FMUL R60, R35, R64 ;  /* 0x00000040233c7220 */ /* 0x000fe40000400000 */
[C---:B------:R-:W-:Y:S02]  /*41a0*/  FMUL R62, R111.reuse, R66 ;  /* 0x000000426f3e7220 */ /* 0x040fe40000400000 */
[----:B------:R-:W-:-:S02]  /*41b0*/  FMUL R63, R111, R67 ;  /* 0x000000436f3f7220 */ /* 0x000fc40000400000 */
[--C-:B------:R-:W-:Y:S02]  /*41c0*/  FADD R138, R138, -R23.reuse ;  /* 0x800000178a8a7221 */ /* 0x100fe40000000000 */
[----:B------:R-:W-:Y:S02]  /*41d0*/  FADD R116, R116, -R23 ;  /* 0x8000001774747221 */ /* 0x000fe40000000000 */
[----:B------:R-:W-:Y:S01]  /*41e0*/  FMUL R138, R138, 1.4426950216293334961 ;  /* 0x3fb8aa3b8a8a7820 */ /* 0x000fe20000400000 */
[----:B------:R-:W-:Y:S01]  /*41f0*/  HMMA.16816.F32 R60, R92, R48, R60 ;  /* 0x000000305c3c723c */ /* 0x000fe2000000183c */
[----:B------:R-:W-:Y:S02]  /*4200*/  FADD R64, R135, -R24 ;  /* 0x8000001887407221 */ /* 0x000fe40000000000 */
[----:B------:R-:W-:-:S04]  /*4210*/  FMUL R140, R116, 1.4426950216293334961 ;  /* 0x3fb8aa3b748c7820 */ /* 0x000fc80000400000 */
[----:B------:R-:W-:Y:S01]  /*4220*/  FADD R48, R133, -R24 ;  /* 0x8000001885307221 */ /* 0x000fe20000000000 */
[----:B------:R0:W-:Y:S01]  /*4230*/  MUFU.EX2 R116, R138 ;  /* 0x0000008a00747308 */ /* 0x0001e20000000800 */
[--C-:B------:R-:W-:Y:S02]  /*4240*/  FADD R127, R127, -R26.reuse ;  /* 0x8000001a7f7f7221 */ /* 0x100fe40000000000 */
[----:B------:R-:W-:Y:S02]  /*4250*/  FADD R125, R125, -R26 ;  /* 0x8000001a7d7d7221 */ /* 0x000fe40000000000 */
[----:B------:R-:W-:Y:S02]  /*4260*/  FMUL R49, R64, 1.4426950216293334961 ;  /* 0x3fb8aa3b40317820 */ /* 0x000fe40000400000 */
[----:B------:R-:W-:Y:S02]  /*4270*/  FADD R41, R41, -R20 ;  /* 0x8000001429297221 */ /* 0x000fe40000000000 */
[----:B0-----:R-:W-:Y:S01]  /*4280*/  FMUL R138, R48, 1.4426950216293334961 ;  /* 0x3fb8aa3b308a7820 */ /* 0x001fe20000400000 */
[----:B------:R0:W-:Y:S01]  /*4290*/  MUFU.EX2 R139, R140 ;  /* 0x0000008c008b7308 */ /* 0x0001e20000000800 */
[----:B------:R-:W-:-:S02]  /*42a0*/  FADD R137, R137, -R24 ;  /* 0x8000001889897221 */ /* 0x000fc40000000000 */
[C---:B------:R-:W-:Y:S02]  /*42b0*/  FMUL R64, R35.reuse, R100 ;  /* 0x0000006423407220 */ /* 0x040fe40000400000 */
[----:B------:R-:W-:Y:S02]  /*42c0*/  FMUL R65, R35, R101 ;  /* 0x0000006523417220 */ /* 0x000fe40000400000 */
[C---:B------:R-:W-:Y:S02]  /*42d0*/  FMUL R66, R111.reuse, R102 ;  /* 0x000000666f427220 */ /* 0x040fe40000400000 */
[----:B------:R-:W-:Y:S02]  /*42e0*/  FMUL R67, R111, R103 ;  /* 0x000000676f437220 */ /* 0x000fe40000400000 */
[--C-:B------:R-:W-:Y:S02]  /*42f0*/  FADD R131, R131, -R26.reuse ;  /* 0x8000001a83837221 */ /* 0x100fe40000000000 */
[----:B------:R-:W-:-:S02]  /*4300*/  FADD R48, R129, -R26 ;  /* 0x8000001a81307221 */ /* 0x000fc40000000000 */
[----:B------:R-:W-:Y:S02]  /*4310*/  FADD R142, R142, -R23 ;  /* 0x800000178e8e7221 */ /* 0x000fe40000000000 */
[----:B------:R-:W-:Y:S02]  /*4320*/  FMUL R127, R127, 1.4426950216293334961 ;  /* 0x3fb8aa3b7f7f7820 */ /* 0x000fe40000400000 */
[----:B0-----:R-:W-:Y:S02]  /*4330*/  FMUL R140, R125, 1.4426950216293334961 ;  /* 0x3fb8aa3b7d8c7820 */ /* 0x001fe40000400000 */
[----:B------:R-:W-:Y:S02]  /*4340*/  FMUL R41, R41, 1.4426950216293334961 ;  /* 0x3fb8aa3b29297820 */ /* 0x000fe40000400000 */
[----:B------:R-:W-:Y:S02]  /*4350*/  FMUL R137, R137, 1.4426950216293334961 ;  /* 0x3fb8aa3b89897820 */ /* 0x000fe40000400000 */
[----:B------:R-:W-:-:S02]  /*4360*/  FMUL R131, R131, 1.4426950216293334961 ;  /* 0x3fb8aa3b83837820 */ /* 0x000fc40000400000 */
[----:B------:R-:W-:Y:S01]  /*4370*/  FMUL R48, R48, 1.4426950216293334961 ;  /* 0x3fb8aa3b30307820 */ /* 0x000fe20000400000 */
[C---:B------:R-:W-:Y:S01]  /*4380*/  HMMA.16816.F32 R84, R92.reuse, R80, R84 ;  /* 0x000000505c54723c */ /* 0x040fe20000001854 */
[----:B------:R-:W-:Y:S01]  /*4390*/  FMUL R108, R142, 1.4426950216293334961 ;  /* 0x3fb8aa3b8e6c7820 */ /* 0x000fe20000400000 */
[----:B------:R-:W-:Y:S06]  /*43a0*/  MUFU.EX2 R106, R41 ;  /* 0x00000029006a7308 */ /* 0x000fec0000000800 */
[----:B------:R-:W-:Y:S02]  /*43b0*/  HMMA.16816.F32 R64, R92, R56, R64 ;  /* 0x000000385c40723c */ /* 0x000fe40000001840 */
[----:B------:R-:W-:Y:S08]  /*43c0*/  MUFU.EX2 R118, R118 ;  /* 0x0000007600767308 */ /* 0x000ff00000000800 */
[----:B------:R-:W-:Y:S08]  /*43d0*/  MUFU.EX2 R136, R136 ;  /* 0x0000008800887308 */ /* 0x000ff00000000800 */
[----:B------:R-:W0:Y:S08]  /*43e0*/  MUFU.EX2 R135, R137 ;  /* 0x0000008900877308 */ /* 0x000e300000000800 */
[----:B------:R-:W-:Y:S08]  /*43f0*/  MUFU.EX2 R133, R49 ;  /* 0x0000003100857308 */ /* 0x000ff00000000800 */
[----:B------:R-:W-:Y:S08]  /*4400*/  MUFU.EX2 R138, R138 ;  /* 0x0000008a008a7308 */ /* 0x000ff00000000800 */
[----:B------:R-:W-:Y:S08]  /*4410*/  MUFU.EX2 R129, R131 ;  /* 0x0000008300817308 */ /* 0x000ff00000000800 */
[----:B------:R1:W2:Y:S08]  /*4420*/  MUFU.EX2 R142, R48 ;  /* 0x00000030008e7308 */ /* 0x0002b00000000800 */
[----:B------:R-:W-:Y:S08]  /*4430*/  MUFU.EX2 R127, R127 ;  /* 0x0000007f007f7308 */ /* 0x000ff00000000800 */
[----:B------:R-:W3:Y:S01]  /*4440*/  MUFU.EX2 R140, R140 ;  /* 0x0000008c008c7308 */ /* 0x000ee20000000800 */
[----:B------:R-:W-:-:S02]  /*4450*/  FMUL R68, R35, R68 ;  /* 0x0000004423447220 */ /* 0x000fc40000400000 */
[----:B------:R-:W-:Y:S02]  /*4460*/  FMUL R69, R35, R69 ;  /* 0x0000004523457220 */ /* 0x000fe40000400000 */
[C---:B------:R-:W-:Y:S02]  /*4470*/  FMUL R70, R111.reuse, R70 ;  /* 0x000000466f467220 */ /* 0x040fe40000400000 */
[----:B------:R-:W-:Y:S02]  /*4480*/  FMUL R71, R111, R71 ;  /* 0x000000476f477220 */ /* 0x000fe40000400000 */
[----:B-1----:R-:W-:Y:S01]  /*4490*/  FADD R48, R163, R126 ;  /* 0x0000007ea3307221 */ /* 0x002fe20000000000 */
[----:B0-----:R-:W-:-:S03]  /*44a0*/  F2FP.PACK_AB R100, R135, R136 ;  /* 0x000000888764723e */ /* 0x001fc600000000ff */
[----:B------:R-:W-:Y:S01]  /*44b0*/  FADD R161, R161, R48 ;  /* 0x00000030a1a17221 */ /* 0x000fe20000000000 */
[----:B------:R-:W-:Y:S01]  /*44c0*/  HMMA.16816.F32 R68, R92, R52, R68 ;  /* 0x000000345c44723c */ /* 0x000fe20000001844 */
[----:B--2---:R-:W-:Y:S02]  /*44d0*/  F2FP.PACK_AB R101, R142, R129 ;  /* 0x000000818e65723e */ /* 0x004fe400000000ff */
[----:B------:R-:W-:Y:S02]  /*44e0*/  F2FP.PACK_AB R102, R138, R133 ;  /* 0x000000858a66723e */ /* 0x000fe400000000ff */
[----:B---3--:R-:W-:Y:S02]  /*44f0*/  F2FP.PACK_AB R103, R140, R127 ;  /* 0x0000007f8c67723e */ /* 0x008fe400000000ff */
[----:B------:R-:W-:Y:S02]  /*4500*/  F2FP.PACK_AB R92, R114, R143 ;  /* 0x0000008f725c723e */ /* 0x000fe400000000ff */
[----:B------:R-:W-:-:S02]  /*4510*/  F2FP.PACK_AB R93, R118, R151 ;  /* 0x00000097765d723e */ /* 0x000fc400000000ff */
[----:B------:R-:W-:Y:S02]  /*4520*/  F2FP.PACK_AB R94, R106, R119 ;  /* 0x000000776a5e723e */ /* 0x000fe400000000ff */
[----:B------:R-:W-:Y:S01]  /*4530*/  F2FP.PACK_AB R95, R112, R141 ;  /* 0x0000008d705f723e */ /* 0x000fe200000000ff */
[----:B------:R-:W-:Y:S01]  /*4540*/  FADD R56, R120, R161 ;  /* 0x000000a178387221 */ /* 0x000fe20000000000 */
[----:B------:R-:W-:Y:S03]  /*4550*/  HMMA.16816.F32 R84, R100, R82, R84 ;  /* 0x000000526454723c */ /* 0x000fe60000001854 */
[----:B------:R-:W-:-:S05]  /*4560*/  FADD R143, R143, R56 ;  /* 0x000000388f8f7221 */ /* 0x000fca0000000000 */
[C---:B------:R-:W-:Y:S01]  /*4570*/  HMMA.16816.F32 R72, R92.reuse, R82, R72 ;  /* 0x000000525c48723c */ /* 0x040fe20000001848 */
[----:B------:R-:W-:Y:S07]  /*4580*/  LDSM.16.M88.4 R80, [R6+0x2400] ;  /* 0x002400000650783b */ /* 0x000fee0000000200 */
[C---:B------:R-:W-:Y:S08]  /*4590*/  HMMA.16816.F32 R76, R92.reuse, R50, R76 ;  /* 0x000000325c4c723c */ /* 0x040ff0000000184c */
[C---:B------:R-:W-:Y:S08]  /*45a0*/  HMMA.16816.F32 R88, R92.reuse, R58, R88 ;  /* 0x0000003a5c58723c */ /* 0x040ff00000001858 */
[----:B------:R-:W-:Y:S01]  /*45b0*/  HMMA.16816.F32 R96, R92, R54, R96 ;  /* 0x000000365c60723c */ /* 0x000fe20000001860 */
[----:B------:R-:W0:Y:S07]  /*45c0*/  LDSM.16.M88.4 R92, [R6+0x2000] ;  /* 0x00200000065c783b */ /* 0x000e2e0000000200 */
[C---:B------:R-:W-:Y:S01]  /*45d0*/  HMMA.16816.F32 R60, R100.reuse, R50, R60 ;  /* 0x00000032643c723c */ /* 0x040fe2000000183c */
[----:B------:R-:W1:Y:S07]  /*45e0*/  LDSM.16.M88.4 R48, [R6+0x2800] ;  /* 0x002800000630783b */ /* 0x000e6e0000000200 */
[----:B------:R-:W-:Y:S01]  /*45f0*/  HMMA.16816.F32 R64, R100, R58, R64 ;  /* 0x0000003a6440723c */ /* 0x000fe20000001840 */
[----:B------:R-:W2:Y:S01]  /*4600*/  LDSM.16.M88.4 R56, [R6+0x2c00] ;  /* 0x002c00000638783b */ /* 0x000ea20000000200 */
[----:B------:R-:W-:-:S02]  /*4610*/  FADD R249, R249, -R20 ;  /* 0x80000014f9f97221 */ /* 0x000fc40000000000 */
[--C-:B------:R-:W-:Y:S02]  /*4620*/  FADD R243, R243, -R20.reuse ;  /* 0x80000014f3f37221 */ /* 0x100fe40000000000 */
[----:B------:R-:W-:Y:S02]  /*4630*/  FADD R247, R247, -R20 ;  /* 0x80000014f7f77221 */ /* 0x000fe40000000000 */
[----:B------:R-:W-:Y:S02]  /*4640*/  FADD R152, R152, -R23 ;  /* 0x8000001798987221 */ /* 0x000fe40000000000 */
[----:B------:R-:W-:Y:S02]  /*4650*/  FADD R132, R132, R237 ;  /* 0x000000ed84847221 */ /* 0x000fe40000000000 */
[----:B------:R-:W-:Y:S02]  /*4660*/  FMUL R104, R249, 1.4426950216293334961 ;  /* 0x3fb8aa3bf9687820 */ /* 0x000fe40000400000 */
[----:B------:R-:W-:-:S02]  /*4670*/  FMUL R109, R243, 1.4426950216293334961 ;  /* 0x3fb8aa3bf36d7820 */ /* 0x000fc40000400000 */
[----:B------:R-:W-:Y:S02]  /*4680*/  FMUL R41, R247, 1.4426950216293334961 ;  /* 0x3fb8aa3bf7297820 */ /* 0x000fe40000400000 */
[----:B------:R-:W-:Y:S02]  /*4690*/  FMUL R110, R152, 1.4426950216293334961 ;  /* 0x3fb8aa3b986e7820 */ /* 0x000fe40000400000 */
[----:B------:R-:W-:Y:S01]  /*46a0*/  FADD R235, R235, R132 ;  /* 0x00000084ebeb7221 */ /* 0x000fe20000000000 */
[----:B------:R-:W-:Y:S01]  /*46b0*/  MUFU.EX2 R104, R104 ;  /* 0x0000006800687308 */ /* 0x000fe20000000800 */
[--C-:B------:R-:W-:Y:S02]  /*46c0*/  FADD R159, R159, -R24.reuse ;  /* 0x800000189f9f7221 */ /* 0x100fe40000000000 */
[--C-:B------:R-:W-:Y:S02]  /*46d0*/  FADD R157, R157, -R24.reuse ;  /* 0x800000189d9d7221 */ /* 0x100fe40000000000 */
[----:B------:R-:W-:-:S02]  /*46e0*/  FADD R153, R153, -R24 ;  /* 0x8000001899997221 */ /* 0x000fc40000000000 */
[----:B------:R-:W-:Y:S01]  /*46f0*/  FADD R149, R149, -R24 ;  /* 0x8000001895957221 */ /* 0x000fe20000000000 */
[----:B------:R-:W3:Y:S01]  /*4700*/  MUFU.EX2 R109, R109 ;  /* 0x0000006d006d7308 */ /* 0x000ee20000000800 */
[----:B------:R-:W-:Y:S02]  /*4710*/  FADD R122, R122, R235 ;  /* 0x000000eb7a7a7221 */ /* 0x000fe40000000000 */
[--C-:B------:R-:W-:Y:S02]  /*4720*/  FADD R123, R123, -R26.reuse ;  /* 0x8000001a7b7b7221 */ /* 0x100fe40000000000 */
[--C-:B------:R-:W-:Y:S02]  /*4730*/  FADD R52, R121, -R26.reuse ;  /* 0x8000001a79347221 */ /* 0x100fe40000000000 */
[--C-:B------:R-:W-:Y:S01]  /*4740*/  FADD R147, R147, -R26.reuse ;  /* 0x8000001a93937221 */ /* 0x100fe20000000000 */
[----:B------:R-:W-:Y:S01]  /*4750*/  MUFU.EX2 R46, R46 ;  /* 0x0000002e002e7308 */ /* 0x000fe20000000800 */
[----:B------:R-:W-:Y:S01]  /*4760*/  FADD R145, R145, -R26 ;  /* 0x8000001a91917221 */ /* 0x000fe20000000000 */
[----:B------:R-:W-:Y:S01]  /*4770*/  HMMA.16816.F32 R68, R100, R54, R68 ;  /* 0x000000366444723c */ /* 0x000fe20000001844 */
[----:B------:R-:W-:-:S02]  /*4780*/  FADD R239, R128, R239 ;  /* 0x000000ef80ef7221 */ /* 0x000fc40000000000 */
[----:B------:R-:W-:-:S03]  /*4790*/  FMUL R125, R159, 1.4426950216293334961 ;  /* 0x3fb8aa3b9f7d7820 */ /* 0x000fc60000400000 */
[----:B------:R-:W-:Y:S01]  /*47a0*/  MUFU.EX2 R41, R41 ;  /* 0x0000002900297308 */ /* 0x000fe20000000800 */
[----:B------:R-:W-:Y:S02]  /*47b0*/  FMUL R126, R157, 1.4426950216293334961 ;  /* 0x3fb8aa3b9d7e7820 */ /* 0x000fe40000400000 */
[----:B------:R-:W-:Y:S02]  /*47c0*/  FMUL R131, R153, 1.4426950216293334961 ;  /* 0x3fb8aa3b99837820 */ /* 0x000fe40000400000 */
[----:B------:R-:W-:-:S03]  /*47d0*/  FMUL R128, R149, 1.4426950216293334961 ;  /* 0x3fb8aa3b95807820 */ /* 0x000fc60000400000 */
[----:B------:R-:W4:Y:S01]  /*47e0*/  MUFU.EX2 R110, R110 ;  /* 0x0000006e006e7308 */ /* 0x000f220000000800 */
[----:B------:R-:W-:Y:S02]  /*47f0*/  FADD R151, R151, R122 ;  /* 0x0000007a97977221 */ /* 0x000fe40000000000 */
[----:B------:R-:W-:-:S05]  /*4800*/  FADD R102, R114, R143 ;  /* 0x0000008f72667221 */ /* 0x000fca0000000000 */
[----:B------:R-:W-:Y:S01]  /*4810*/  MUFU.EX2 R108, R108 ;  /* 0x0000006c006c7308 */ /* 0x000fe20000000800 */
[----:B------:R-:W-:Y:S02]  /*4820*/  FADD R134, R241, R134 ;  /* 0x00000086f1867221 */ /* 0x000fe40000000000 */
[----:B------:R-:W-:-:S05]  /*4830*/  FMUL R123, R123, 1.4426950216293334961 ;  /* 0x3fb8aa3b7b7b7820 */ /* 0x000fca0000400000 */
[----:B------:R-:W5:Y:S01]  /*4840*/  MUFU.EX2 R45, R45 ;  /* 0x0000002d002d7308 */ /* 0x000f620000000800 */
[----:B------:R-:W-:Y:S02]  /*4850*/  FMUL R122, R52, 1.4426950216293334961 ;  /* 0x3fb8aa3b347a7820 */ /* 0x000fe40000400000 */
[----:B------:R-:W-:Y:S02]  /*4860*/  FMUL R147, R147, 1.4426950216293334961 ;  /* 0x3fb8aa3b93937820 */ /* 0x000fe40000400000 */
[----:B------:R-:W-:Y:S02]  /*4870*/  FMUL R145, R145, 1.4426950216293334961 ;  /* 0x3fb8aa3b91917820 */ /* 0x000fe40000400000 */
[----:B------:R-:W-:Y:S01]  /*4880*/  FADD R130, R130, R239 ;  /* 0x000000ef82827221 */ /* 0x000fe20000000000 */
[----:B------:R-:W-:Y:S01]  /*4890*/  MUFU.EX2 R125, R125 ;  /* 0x0000007d007d7308 */ /* 0x000fe20000000800 */
[----:B------:R-:W-:Y:S02]  /*48a0*/  FADD R101, R119, R102 ;  /* 0x0000006677657221 */ /* 0x000fe40000000000 */
[----:B------:R-:W-:-:S02]  /*48b0*/  FADD R233, R233, R134 ;  /* 0x00000086e9e97221 */ /* 0x000fc40000000000 */
[----:B------:R-:W-:-:S03]  /*48c0*/  FADD R130, R169, R130 ;  /* 0x00000082a9827221 */ /* 0x000fc60000000000 */
[----:B------:R-:W0:Y:S01]  /*48d0*/  MUFU.EX2 R126, R126 ;  /* 0x0000007e007e7308 */ /* 0x000e220000000800 */
[----:B------:R-:W-:-:S07]  /*48e0*/  FADD R233, R124, R233 ;  /* 0x000000e97ce97221 */ /* 0x000fce0000000000 */
[----:B------:R-:W-:Y:S01]  /*48f0*/  MUFU.EX2 R131, R131 ;  /* 0x0000008300837308 */ /* 0x000fe20000000800 */
[----:B---3--:R-:W-:-:S07]  /*4900*/  F2FP.PACK_AB R52, R109, R104 ;  /* 0x000000686d34723e */ /* 0x008fce00000000ff */
[----:B------:R-:W3:Y:S01]  /*4910*/  MUFU.EX2 R128, R128 ;  /* 0x0000008000807308 */ /* 0x000ee20000000800 */
[----:B----4-:R-:W-:-:S07]  /*4920*/  F2FP.PACK_AB R53, R110, R113 ;  /* 0x000000716e35723e */ /* 0x010fce00000000ff */
[----:B------:R4:W-:Y:S01]  /*4930*/  MUFU.EX2 R121, R123 ;  /* 0x0000007b00797308 */ /* 0x0009e20000000800 */
[----:B------:R-:W-:-:S07]  /*4940*/  F2FP.PACK_AB R54, R41, R46 ;  /* 0x0000002e2936723e */ /* 0x000fce00000000ff */
[----:B------:R-:W-:Y:S01]  /*4950*/  MUFU.EX2 R100, R122 ;  /* 0x0000007a00647308 */ /* 0x000fe20000000800 */
[----:B-----5:R-:W-:-:S07]  /*4960*/  F2FP.PACK_AB R55, R45, R108 ;  /* 0x0000006c2d37723e */ /* 0x020fce00000000ff */
[----:B------:R-:W-:Y:S01]  /*4970*/  MUFU.EX2 R114, R147 ;  /* 0x0000009300727308 */ /* 0x000fe20000000800 */
[----:B------:R-:W-:-:S07]  /*4980*/  FADD R129, R129, R130 ;  /* 0x0000008281817221 */ /* 0x000fce0000000000 */
[----:B------:R-:W5:Y:S01]  /*4990*/  MUFU.EX2 R119, R145 ;  /* 0x0000009100777308 */ /* 0x000f620000000800 */
[----:B------:R-:W-:Y:S02]  /*49a0*/  FADD R136, R136, R233 ;  /* 0x000000e988887221 */ /* 0x000fe40000000000 */
[----:B------:R-:W-:Y:S02]  /*49b0*/  FADD R101, R106, R101 ;  /* 0x000000656a657221 */ /* 0x000fe40000000000 */
[----:B------:R-:W-:Y:S02]  /*49c0*/  FADD R142, R142, R129 ;  /* 0x000000818e8e7221 */ /* 0x000fe40000000000 */
[----:B------:R-:W-:Y:S02]  /*49d0*/  FADD R107, R107, -R24 ;  /* 0x800000186b6b7221 */ /* 0x000fe40000000000 */
[----:B------:R-:W-:Y:S02]  /*49e0*/  FADD R118, R118, R151 ;  /* 0x0000009776767221 */ /* 0x000fe40000000000 */
[----:B------:R-:W-:Y:S01]  /*49f0*/  FADD R136, R135, R136 ;  /* 0x0000008887887221 */ /* 0x000fe20000000000 */
[----:B0-----:R-:W-:Y:S01]  /*4a00*/  HMMA.16816.F32 R72, R52, R92, R72 ;  /* 0x0000005c3448723c */ /* 0x001fe20000001848 */
[----:B------:R-:W-:Y:S01]  /*4a10*/  FADD R102, R104, R101 ;  /* 0x0000006568667221 */ /* 0x000fe20000000000 */
[----:B------:R-:W0:Y:S01]  /*4a20*/  MUFU.EX2 R5, R5 ;  /* 0x0000000500057308 */ /* 0x000e220000000800 */
[----:B------:R-:W-:Y:S01]  /*4a30*/  FADD R127, R127, R142 ;  /* 0x0000008e7f7f7221 */ /* 0x000fe20000000000 */
[----:B------:R-:W-:Y:S01]  /*4a40*/  F2FP.PACK_AB R104, R126, R125 ;  /* 0x0000007d7e68723e */ /* 0x000fe200000000ff */
[----:B----4-:R-:W-:Y:S01]  /*4a50*/  FMUL R123, R107, 1.4426950216293334961 ;  /* 0x3fb8aa3b6b7b7820 */ /* 0x010fe20000400000 */
[----:B---3--:R-:W-:-:S02]  /*4a60*/  F2FP.PACK_AB R106, R128, R131 ;  /* 0x00000083806a723e */ /* 0x008fc400000000ff */
[----:B------:R-:W-:Y:S01]  /*4a70*/  HMMA.16816.F32 R76, R52, R80, R76 ;  /* 0x00000050344c723c */ /* 0x000fe2000000184c */
[----:B------:R-:W-:Y:S01]  /*4a80*/  FADD R155, R155, -R24 ;  /* 0x800000189b9b7221 */ /* 0x000fe20000000000 */
[----:B-----5:R-:W-:Y:S01]  /*4a90*/  F2FP.PACK_AB R107, R119, R114 ;  /* 0x00000072776b723e */ /* 0x020fe200000000ff */
[----:B------:R-:W-:Y:S02]  /*4aa0*/  FADD R141, R141, R118 ;  /* 0x000000768d8d7221 */ /* 0x000fe40000000000 */
[----:B------:R-:W-:-:S03]  /*4ab0*/  FADD R133, R133, R136 ;  /* 0x0000008885857221 */ /* 0x000fc60000000000 */
[----:B-1----:R-:W-:Y:S01]  /*4ac0*/  HMMA.16816.F32 R88, R52, R48, R88 ;  /* 0x000000303458723c */ /* 0x002fe20000001858 */
[----:B------:R-:W-:Y:S02]  /*4ad0*/  FADD R117, R117, -R24 ;  /* 0x8000001875757221 */ /* 0x000fe40000000000 */
[----:B------:R-:W-:-:S05]  /*4ae0*/  FADD R101, R109, R102 ;  /* 0x000000666d657221 */ /* 0x000fca0000000000 */
[----:B--2---:R-:W-:Y:S01]  /*4af0*/  HMMA.16816.F32 R96, R52, R56, R96 ;  /* 0x000000383460723c */ /* 0x004fe20000001860 */
[----:B------:R-:W-:Y:S01]  /*4b00*/  FADD R140, R140, R127 ;  /* 0x0000007f8c8c7221 */ /* 0x000fe20000000000 */
[----:B------:R-:W1:Y:S05]  /*4b10*/  MUFU.EX2 R8, R8 ;  /* 0x0000000800087308 */ /* 0x000e6a0000000800 */
[----:B------:R-:W-:Y:S01]  /*4b20*/  FADD R52, R105, -R26 ;  /* 0x8000001a69347221 */ /* 0x000fe20000000000 */
[----:B------:R-:W-:Y:S01]  /*4b30*/  F2FP.PACK_AB R105, R100, R121 ;  /* 0x000000796469723e */ /* 0x000fe200000000ff */
[----:B------:R-:W-:Y:S02]  /*4b40*/  FMUL R155, R155, 1.4426950216293334961 ;  /* 0x3fb8aa3b9b9b7820 */ /* 0x000fe40000400000 */
[----:B------:R-:W-:-:S02]  /*4b50*/  FMUL R109, R52, 1.4426950216293334961 ;  /* 0x3fb8aa3b346d7820 */ /* 0x000fc40000400000 */
[----:B------:R-:W-:Y:S02]  /*4b60*/  FADD R112, R112, R141 ;  /* 0x0000008d70707221 */ /* 0x000fe40000000000 */
[----:B------:R-:W-:Y:S02]  /*4b70*/  FADD R138, R138, R133 ;  /* 0x000000858a8a7221 */ /* 0x000fe40000000000 */
[----:B------:R-:W-:Y:S01]  /*4b80*/  FADD R47, R47, -R26 ;  /* 0x8000001a2f2f7221 */ /* 0x000fe20000000000 */
[----:B------:R-:W-:Y:S01]  /*4b90*/  HMMA.16816.F32 R52, R104, R92, R84 ;  /* 0x0000005c6834723c */ /* 0x000fe20000001854 */
[----:B------:R-:W-:Y:S02]  /*4ba0*/  FADD R236, R236, -R20 ;  /* 0x80000014ecec7221 */ /* 0x000fe40000000000 */
[----:B------:R-:W-:Y:S01]  /*4bb0*/  FMUL R117, R117, 1.4426950216293334961 ;  /* 0x3fb8aa3b75757820 */ /* 0x000fe20000400000 */
[----:B------:R-:W-:Y:S01]  /*4bc0*/  MUFU.EX2 R9, R9 ;  /* 0x0000000900097308 */ /* 0x000fe20000000800 */
[----:B------:R-:W-:-:S02]  /*4bd0*/  FADD R121, R121, R140 ;  /* 0x0000008c79797221 */ /* 0x000fc40000000000 */
[----:B------:R-:W-:Y:S02]  /*4be0*/  FADD R43, R43, -R26 ;  /* 0x8000001a2b2b7221 */ /* 0x000fe40000000000 */
[----:B------:R-:W-:Y:S02]  /*4bf0*/  FADD R115, R115, -R24 ;  /* 0x8000001873737221 */ /* 0x000fe40000000000 */
[----:B------:R-:W-:Y:S01]  /*4c00*/  FADD R113, R113, R112 ;  /* 0x0000007071717221 */ /* 0x000fe20000000000 */
[----:B------:R-:W2:Y:S01]  /*4c10*/  MUFU.EX2 R120, R155 ;  /* 0x0000009b00787308 */ /* 0x000ea20000000800 */
[----:B------:R-:W-:Y:S02]  /*4c20*/  FADD R125, R125, R138 ;  /* 0x0000008a7d7d7221 */ /* 0x000fe40000000000 */
[----:B------:R-:W-:Y:S02]  /*4c30*/  FADD R84, R46, R101 ;  /* 0x000000652e547221 */ /* 0x000fe40000000000 */
[----:B------:R-:W-:-:S02]  /*4c40*/  FMUL R47, R47, 1.4426950216293334961 ;  /* 0x3fb8aa3b2f2f7820 */ /* 0x000fc40000400000 */
[----:B------:R-:W-:Y:S01]  /*4c50*/  FMUL R42, R236, 1.4426950216293334961 ;  /* 0x3fb8aa3bec2a7820 */ /* 0x000fe20000400000 */
[----:B------:R-:W3:Y:S01]  /*4c60*/  MUFU.EX2 R109, R109 ;  /* 0x0000006d006d7308 */ /* 0x000ee20000000800 */
[----:B------:R-:W-:Y:S02]  /*4c70*/  FADD R121, R100, R121 ;  /* 0x0000007964797221 */ /* 0x000fe40000000000 */
[----:B------:R-:W-:Y:S02]  /*4c80*/  FMUL R43, R43, 1.4426950216293334961 ;  /* 0x3fb8aa3b2b2b7820 */ /* 0x000fe40000400000 */
[----:B------:R-:W-:Y:S02]  /*4c90*/  FMUL R115, R115, 1.4426950216293334961 ;  /* 0x3fb8aa3b73737820 */ /* 0x000fe40000400000 */
[----:B------:R-:W-:Y:S01]  /*4ca0*/  FADD R113, R110, R113 ;  /* 0x000000716e717221 */ /* 0x000fe20000000000 */
[----:B------:R-:W4:Y:S01]  /*4cb0*/  MUFU.EX2 R44, R44 ;  /* 0x0000002c002c7308 */ /* 0x000f220000000800 */
[----:B------:R-:W-:-:S02]  /*4cc0*/  FADD R126, R126, R125 ;  /* 0x0000007d7e7e7221 */ /* 0x000fc40000000000 */
[----:B------:R-:W-:Y:S01]  /*4cd0*/  FADD R84, R41, R84 ;  /* 0x0000005429547221 */ /* 0x000fe20000000000 */
[----:B------:R-:W-:Y:S01]  /*4ce0*/  HMMA.16816.F32 R100, R104, R80, R60 ;  /* 0x000000506864723c */ /* 0x000fe2000000183c */
[----:B------:R-:W-:-:S03]  /*4cf0*/  FADD R11, R11, -R26 ;  /* 0x8000001a0b0b7221 */ /* 0x000fc60000000000 */
[----:B------:R-:W5:Y:S01]  /*4d00*/  MUFU.EX2 R117, R117 ;  /* 0x0000007500757308 */ /* 0x000f620000000800 */
[----:B------:R-:W-:Y:S02]  /*4d10*/  FADD R108, R108, R113 ;  /* 0x000000716c6c7221 */ /* 0x000fe40000000000 */
[----:B------:R-:W-:Y:S02]  /*4d20*/  FADD R60, R114, R121 ;  /* 0x00000079723c7221 */ /* 0x000fe40000000000 */
[----:B------:R-:W-:-:S03]  /*4d30*/  FADD R131, R131, R126 ;  /* 0x0000007e83837221 */ /* 0x000fc60000000000 */
[----:B------:R-:W1:Y:S01]  /*4d40*/  MUFU.EX2 R46, R47 ;  /* 0x0000002f002e7308 */ /* 0x000e620000000800 */
[----:B0-----:R-:W-:Y:S02]  /*4d50*/  FADD R41, R5, R84 ;  /* 0x0000005405297221 */ /* 0x001fe40000000000 */
[----:B------:R-:W-:-:S05]  /*4d60*/  FMUL R11, R11, 1.4426950216293334961 ;  /* 0x3fb8aa3b0b0b7820 */ /* 0x000fca0000400000 */
[----:B------:R-:W0:Y:S01]  /*4d70*/  MUFU.EX2 R42, R42 ;  /* 0x0000002a002a7308 */ /* 0x000e220000000800 */
[----:B------:R-:W-:Y:S02]  /*4d80*/  FADD R108, R45, R108 ;  /* 0x0000006c2d6c7221 */ /* 0x000fe40000000000 */
[----:B------:R-:W-:-:S05]  /*4d90*/  FADD R131, R128, R131 ;  /* 0x0000008380837221 */ /* 0x000fca0000000000 */
[----:B------:R0:W3:Y:S01]  /*4da0*/  MUFU.EX2 R118, R115 ;  /* 0x0000007300767308 */ /* 0x0000e20000000800 */
[----:B-1----:R-:W-:Y:S01]  /*4db0*/  FADD R41, R8, R41 ;  /* 0x0000002908297221 */ /* 0x002fe20000000000 */
[C---:B------:R-:W-:Y:S06]  /*4dc0*/  HMMA.16816.F32 R68, R104.reuse, R56, R68 ;  /* 0x000000386844723c */ /* 0x040fec0000001844 */
[----:B------:R-:W1:Y:S02]  /*4dd0*/  MUFU.EX2 R43, R43 ;  /* 0x0000002b002b7308 */ /* 0x000e640000000800 */
[----:B0-----:R-:W-:Y:S01]  /*4de0*/  HMMA.16816.F32 R112, R104, R48, R64 ;  /* 0x000000306870723c */ /* 0x001fe20000001840 */
[----:B--2---:R-:W-:-:S05]  /*4df0*/  FADD R56, R120, R131 ;  /* 0x0000008378387221 */ /* 0x004fca0000000000 */
[----:B------:R-:W0:Y:S01]  /*4e00*/  MUFU.EX2 R123, R123 ;  /* 0x0000007b007b7308 */ /* 0x000e220000000800 */
[----:B------:R-:W-:Y:S01]  /*4e10*/  FADD R48, R119, R60 ;  /* 0x0000003c77307221 */ /* 0x000fe20000000000 */
[----:B------:R-:W-:Y:S01]  /*4e20*/  F2FP.PACK_AB R60, R8, R5 ;  /* 0x00000005083c723e */ /* 0x000fe200000000ff */
[----:B------:R-:W-:-:S05]  /*4e30*/  FADD R5, R9, R108 ;  /* 0x0000006c09057221 */ /* 0x000fca0000000000 */
[----:B------:R-:W2:Y:S01]  /*4e40*/  MUFU.EX2 R8, R11 ;  /* 0x0000000b00087308 */ /* 0x000ea20000000800 */
[----:B---3--:R-:W-:Y:S01]  /*4e50*/  FADD R45, R109, R48 ;  /* 0x000000306d2d7221 */ /* 0x008fe20000000000 */
[C---:B----4-:R-:W-:Y:S01]  /*4e60*/  F2FP.PACK_AB R61, R44.reuse, R9 ;  /* 0x000000092c3d723e */ /* 0x050fe200000000ff */
[----:B------:R-:W-:Y:S02]  /*4e70*/  FADD R5, R44, R5 ;  /* 0x000000052c057221 */ /* 0x000fe40000000000 */
[----:B-----5:R-:W-:Y:S02]  /*4e80*/  FADD R9, R117, R56 ;  /* 0x0000003875097221 */ /* 0x020fe40000000000 */
[----:B------:R-:W-:Y:S01]  /*4e90*/  FADD R44, R46, R45 ;  /* 0x0000002d2e2c7221 */ /* 0x000fe20000000000 */
[----:B------:R-:W-:Y:S01]  /*4ea0*/  F2FP.PACK_AB R63, R139, R116 ;  /* 0x000000748b3f723e */ /* 0x000fe200000000ff */
[----:B------:R-:W-:Y:S01]  /*4eb0*/  FADD R116, R116, R5 ;  /* 0x0000000574747221 */ /* 0x000fe20000000000 */
[----:B------:R-:W-:Y:S01]  /*4ec0*/  F2FP.PACK_AB R62, R7, R42 ;  /* 0x0000002a073e723e */ /* 0x000fe200000000ff */
[----:B------:R-:W-:-:S02]  /*4ed0*/  FADD R48, R118, R9 ;  /* 0x0000000976307221 */ /* 0x000fc40000000000 */
[----:B------:R-:W-:Y:S02]  /*4ee0*/  FADD R42, R42, R41 ;  /* 0x000000292a2a7221 */ /* 0x000fe40000000000 */
[----:B-1----:R-:W-:Y:S02]  /*4ef0*/  FADD R5, R43, R44 ;  /* 0x0000002c2b057221 */ /* 0x002fe40000000000 */
[----:B0-----:R-:W-:Y:S02]  /*4f00*/  FADD R48, R123, R48 ;  /* 0x000000307b307221 */ /* 0x001fe40000000000 */
[----:B------:R-:W-:Y:S02]  /*4f10*/  FADD R42, R7, R42 ;  /* 0x0000002a072a7221 */ /* 0x000fe40000000000 */
[----:B------:R-:W-:Y:S02]  /*4f20*/  FADD R116, R139, R116 ;  /* 0x000000748b747221 */ /* 0x000fe40000000000 */
[C---:B--2---:R-:W-:Y:S01]  /*4f30*/  FADD R5, R8.reuse, R5 ;  /* 0x0000000508057221 */ /* 0x044fe20000000000 */
[----:B------:R-:W0:Y:S04]  /*4f40*/  SHFL.BFLY PT, R11, R48, 0x2, 0x1f ;  /* 0x0c401f00300b7f89 */ /* 0x000e2800000e0000 */
[----:B------:R-:W1:Y:S04]  /*4f50*/  SHFL.BFLY PT, R7, R42, 0x2, 0x1f ;  /* 0x0c401f002a077f89 */ /* 0x000e6800000e0000 */
[----:B------:R-:W2:Y:S04]  /*4f60*/  SHFL.BFLY PT, R9, R116, 0x2, 0x1f ;  /* 0x0c401f0074097f89 */ /* 0x000ea800000e0000 */
[----:B------:R-:W3:Y:S01]  /*4f70*/  SHFL.BFLY PT, R56, R5, 0x2, 0x1f ;  /* 0x0c401f0005387f89 */ /* 0x000ee200000e0000 */
[----:B------:R-:W-:Y:S01]  /*4f80*/  F2FP.PACK_AB R47, R8, R43 ;  /* 0x0000002b082f723e */ /* 0x000fe200000000ff */
[----:B------:R-:W-:Y:S01]  /*4f90*/  UIADD3 UR4, UP0, UR4, 0x40, URZ ;  /* 0x0000004004047890 */ /* 0x000fe2000ff1e03f */
[----:B0-----:R-:W-:-:S02]  /*4fa0*/  FADD R11, R48, R11 ;  /* 0x0000000b300b7221 */ /* 0x001fc40000000000 */
[----:B-1----:R-:W-:Y:S02]  /*4fb0*/  FADD R7, R42, R7 ;  /* 0x000000072a077221 */ /* 0x002fe40000000000 */
[----:B--2---:R-:W-:Y:S02]  /*4fc0*/  FADD R9, R116, R9 ;  /* 0x0000000974097221 */ /* 0x004fe40000000000 */
[----:B---3--:R-:W-:Y:S01]  /*4fd0*/  FADD R56, R5, R56 ;  /* 0x0000003805387221 */ /* 0x008fe20000000000 */
[----:B------:R-:W0:Y:S01]  /*4fe0*/  SHFL.BFLY PT, R48, R11, 0x1, 0x1f ;  /* 0x0c201f000b307f89 */ /* 0x000e2200000e0000 */
[----:B------:R-:W-:-:S03]  /*4ff0*/  UIADD3.X UR5, URZ, UR5, URZ, UP0, !UPT ;  /* 0x000000053f057290 */ /* 0x000fc600087fe43f */
[----:B------:R-:W1:Y:S04]  /*5000*/  SHFL.BFLY PT, R8, R7, 0x1, 0x1f ;  /* 0x0c201f0007087f89 */ /* 0x000e6800000e0000 */
[----:B------:R-:W2:Y:S04]  /*5010*/  SHFL.BFLY PT, R42, R9, 0x1, 0x1f ;  /* 0x0c201f00092a7f89 */ /* 0x000ea800000e0000 */
[----:B------:R-:W3:Y:S01]  /*5020*/  SHFL.BFLY PT, R5, R56, 0x1, 0x1f ;  /* 0x0c201f0038057f89 */ /* 0x000ee200000e0000 */
[----:B------:R-:W-:Y:S02]  /*5030*/  ISETP.LE.U32.AND P0, PT, R10, UR4, PT ;  /* 0x000000040a007c0c */ /* 0x000fe4000bf03070 */
[----:B------:R-:W-:-:S04]  /*5040*/  MOV R43, UR5 ;  /* 0x00000005002b7c02 */ /* 0x000fc80008000f00 */
[----:B------:R-:W-:Y:S02]  /*5050*/  ISETP.GE.U32.AND.EX P0, PT, R43, RZ, PT, P0 ;  /* 0x000000ff2b00720c */ /* 0x000fe40003f06100 */
[----:B------:R-:W-:Y:S02]  /*5060*/  F2FP.PACK_AB R45, R46, R109 ;  /* 0x0000006d2e2d723e */ /* 0x000fe400000000ff */
[----:B------:R-:W-:Y:S02]  /*5070*/  F2FP.PACK_AB R44, R117, R120 ;  /* 0x00000078752c723e */ /* 0x000fe400000000ff */
[----:B------:R-:W-:Y:S01]  /*5080*/  F2FP.PACK_AB R46, R123, R118 ;  /* 0x000000767b2e723e */ /* 0x000fe200000000ff */
[----:B0-----:R-:W-:Y:S01]  /*5090*/  FADD R48, R11, R48 ;  /* 0x000000300b307221 */ /* 0x001fe20000000000 */
[----:B------:R-:W-:Y:S01]  /*50a0*/  HMMA.16816.F32 R72, R60, R94, R72 ;  /* 0x0000005e3c48723c */ /* 0x000fe20000001848 */
[----:B------:R-:W-:Y:S02]  /*50b0*/  IMAD.MOV.U32 R41, RZ, RZ, 0x40 ;  /* 0x00000040ff297424 */ /* 0x000fe400078e00ff */
[----:B-1----:R-:W-:-:S02]  /*50c0*/  FADD R8, R7, R8 ;  /* 0x0000000807087221 */ /* 0x002fc40000000000 */
[----:B--2---:R-:W-:-:S03]  /*50d0*/  FADD R42, R9, R42 ;  /* 0x0000002a092a7221 */ /* 0x004fc60000000000 */
[----:B------:R-:W-:Y:S01]  /*50e0*/  HMMA.16816.F32 R76, R60, R82, R76 ;  /* 0x000000523c4c723c */ /* 0x000fe2000000184c */
[----:B---3--:R-:W-:Y:S01]  /*50f0*/  FADD R5, R56, R5 ;  /* 0x0000000538057221 */ /* 0x008fe20000000000 */
[----:B------:R-:W-:Y:S01]  /*5100*/  MOV R128, R23 ;  /* 0x0000001700807202 */ /* 0x000fe20000000f00 */
[----:B------:R-:W-:Y:S01]  /*5110*/  FFMA R36, R35, R36, R48 ;  /* 0x0000002423247223 */ /* 0x000fe20000000030 */
[----:B------:R-:W-:-:S04]  /*5120*/  MOV R171, R26 ;  /* 0x0000001a00ab7202 */ /* 0x000fc80000000f00 */
[----:B------:R-:W-:Y:S01]  /*5130*/  HMMA.16816.F32 R84, R60, R50, R88 ;  /* 0x000000323c54723c */ /* 0x000fe20000001858 */
[C---:B------:R-:W-:Y:S02]  /*5140*/  IMAD R21, R41.reuse, c[0x0][0x1b4], R21 ;  /* 0x00006d0029157a24 */ /* 0x040fe400078e0215 */
[----:B------:R-:W-:-:S05]  /*5150*/  IMAD R22, R41, c[0x0][0x1a4], R22 ;  /* 0x0000690029167a24 */ /* 0x000fca00078e0216 */
[----:B------:R-:W-:Y:S01]  /*5160*/  HMMA.16816.F32 R64, R44, R82, R100 ;  /* 0x000000522c40723c */ /* 0x000fe20000001864 */
[----:B------:R-:W-:Y:S02]  /*5170*/  FFMA R40, R39, R40, R8 ;  /* 0x0000002827287223 */ /* 0x000fe40000000008 */
[----:B------:R-:W-:Y:S02]  /*5180*/  FFMA R38, R37, R38, R42 ;  /* 0x0000002625267223 */ /* 0x000fe4000000002a */
[----:B------:R-:W-:-:S03]  /*5190*/  FFMA R34, R111, R34, R5 ;  /* 0x000000226f227223 */ /* 0x000fc60000000005 */
[----:B------:R-:W-:Y:S01]  /*51a0*/  HMMA.16816.F32 R60, R60, R58, R96 ;  /* 0x0000003a3c3c723c */ /* 0x000fe20000001860 */
[----:B------:R-:W-:Y:S02]  /*51b0*/  IMAD.MOV.U32 R7, RZ, RZ, R20 ;  /* 0x000000ffff077224 */ /* 0x000fe400078e0014 */
[----:B------:R-:W-:-:S05]  /*51c0*/  IMAD.MOV.U32 R35, RZ, RZ, R24 ;  /* 0x000000ffff237224 */ /* 0x000fca00078e0018 */
[C---:B------:R-:W-:Y:S08]  /*51d0*/  HMMA.16816.F32 R92, R44.reuse, R94, R52 ;  /* 0x0000005e2c5c723c */ /* 0x040ff00000001834 */
[C---:B------:R-:W-:Y:S08]  /*51e0*/  HMMA.16816.F32 R100, R44.reuse, R50, R112 ;  /* 0x000000322c64723c */ /* 0x040ff00000001870 */
[----:B------:R-:W-:Y:S01]  /*51f0*/  HMMA.16816.F32 R68, R44, R58, R68 ;  /* 0x0000003a2c44723c */ /* 0x000fe20000001844 */
[----:B------:R-:W-:Y:S01]  /*5200*/  @P0 CALL.REL.NOINC `(.L_x_0) ;  /* 0x0000001000000944 */ /* 0x000fe20003c00000 */
[----:B------:R-:W-:Y:S06]  /*5210*/  BRA `(.L_x_1) ;  /* 0xffffc71000007947 */ /* 0x000fec000383ffff */
.L_x_0:
[C---:B------:R-:W-:Y:S01]  /*5220*/  FMUL R5, R40.reuse, 8388608 ;  /* 0x4b00000028057820 */ /* 0x040fe20000400000 */
[----:B------:R-:W-:Y:S01]  /*5230*/  FSETP.GEU.AND P0, PT, R40, 1.175494350822287508e-38, PT ;  /* 0x008000002800780b */ /* 0x000fe20003f0e000 */
[C---:B------:R-:W-:Y:S01]  /*5240*/  FMUL R6, R38.reuse, 8388608 ;  /* 0x4b00000026067820 */ /* 0x040fe20000400000 */
[----:B------:R-:W-:Y:S01]  /*5250*/  FSETP.GEU.AND P2, PT, R38, 1.175494350822287508e-38, PT ;  /* 0x008000002600780b */ /* 0x000fe20003f4e000 */
[----:B------:R-:W-:Y:S01]  /*5260*/  IMAD.SHL.U32 R7, R0, 0x100, RZ ;  /* 0x0000010000077824 */ /* 0x000fe200078e00ff */
[----:B------:R-:W-:Y:S01]  /*5270*/  FSEL R81, R5, R40, !P0 ;  /* 0x0000002805517208 */ /* 0x000fe20004000000 */
[----:B------:R-:W-:Y:S01]  /*5280*/  IMAD R27, R12, 0x2, R13 ;  /* 0x000000020c1b7824 */ /* 0x000fe200078e020d */
[----:B------:R-:W-:Y:S01]  /*5290*/  FSEL R80, R6, R38, !P2 ;  /* 0x0000002606507208 */ /* 0x000fe20005000000 */
[----:B------:R-:W-:Y:S01]  /*52a0*/  FMUL R6, R36, 8388608 ;  /* 0x4b00000024067820 */ /* 0x000fe20000400000 */
[----:B------:R-:W-:Y:S01]  /*52b0*/  IADD3 R5, R81, -0x3f3504f3, RZ ;  /* 0xc0cafb0d51057810 */ /* 0x000fe20007ffe0ff */
[----:B------:R-:W-:Y:S01]  /*52c0*/  IMAD R10, R2, c[0x0][0x1c0], RZ ;  /* 0x00007000020a7a24 */ /* 0x000fe200078e02ff */
[----:B------:R-:W-:Y:S01]  /*52d0*/  FSETP.GEU.AND P3, PT, R36, 1.175494350822287508e-38, PT ;  /* 0x008000002400780b */ /* 0x000fe20003f6e000 */
[----:B------:R-:W-:Y:S01]  /*52e0*/  IMAD R12, R3, c[0x0][0x1c4], RZ ;  /* 0x00007100030c7a24 */ /* 0x000fe200078e02ff */
[----:B------:R-:W-:Y:S01]  /*52f0*/  LOP3.LUT R8, R5, 0xff800000, RZ, 0xc0, !PT ;  /* 0xff80000005087812 */ /* 0x000fe200078ec0ff */
[----:B------:R-:W-:Y:S01]  /*5300*/  BAR.SYNC.DEFER_BLOCKING 0x0 ;  /* 0x0000000000007b1d */ /* 0x000fe20000010000 */
[----:B------:R-:W-:Y:S01]  /*5310*/  IADD3 R5, R80, -0x3f3504f3, RZ ;  /* 0xc0cafb0d50057810 */ /* 0x000fe20007ffe0ff */
[----:B------:R-:W-:Y:S01]  /*5320*/  IMAD R2, R2, c[0x0][0x1cc], RZ ;  /* 0x0000730002027a24 */ /* 0x000fe200078e02ff */
[----:B------:R-:W-:-:S02]  /*5330*/  LOP3.LUT R18, R16, 0x38, RZ, 0xc0, !PT ;  /* 0x0000003810127812 */ /* 0x000fc400078ec0ff */
[----:B------:R-:W-:Y:S01]  /*5340*/  FSEL R83, R6, R36, !P3 ;  /* 0x0000002406537208 */ /* 0x000fe20005800000 */
[----:B------:R-:W-:Y:S01]  /*5350*/  FMUL R6, R34, 8388608 ;  /* 0x4b00000022067820 */ /* 0x000fe20000400000 */
[----:B------:R-:W-:Y:S01]  /*5360*/  SHF.L.U32 R16, R0, 0x2, RZ ;  /* 0x0000000200107819 */ /* 0x000fe200000006ff */
[----:B------:R0:W1:Y:S01]  /*5370*/  I2F R9, R8 ;  /* 0x0000000800097306 */ /* 0x0000620000201400 */
[----:B------:R-:W-:Y:S02]  /*5380*/  SHF.R.U32.HI R17, RZ, 0x1, R0 ;  /* 0x00000001ff117819 */ /* 0x000fe40000011600 */
[----:B------:R-:W-:Y:S02]  /*5390*/  LOP3.LUT R11, R5, 0xff800000, RZ, 0xc0, !PT ;  /* 0xff800000050b7812 */ /* 0x000fe400078ec0ff */
[----:B------:R-:W-:Y:S02]  /*53a0*/  IADD3 R5, R83, -0x3f3504f3, RZ ;  /* 0xc0cafb0d53057810 */ /* 0x000fe40007ffe0ff */
[----:B------:R-:W-:Y:S01]  /*53b0*/  LOP3.LUT R25, R16, 0x1c0, RZ, 0xc0, !PT ;  /* 0x000001c010197812 */ /* 0x000fe200078ec0ff */
[----:B------:R2:W3:Y:S01]  /*53c0*/  I2F R13, R11 ;  /* 0x0000000b000d7306 */ /* 0x0004e20000201400 */
[----:B------:R-:W-:Y:S01]  /*53d0*/  LOP3.LUT R22, R17, 0x4, RZ, 0xc0, !PT ;  /* 0x0000000411167812 */ /* 0x000fe200078ec0ff */
[----:B0-----:R-:W-:Y:S01]  /*53e0*/  IMAD.IADD R8, R81, 0x1, -R8 ;  /* 0x0000000151087824 */ /* 0x001fe200078e0a08 */
[----:B------:R-:W-:-:S02]  /*53f0*/  SHF.L.U32 R0, R0, 0xa, RZ ;  /* 0x0000000a00007819 */ /* 0x000fc400000006ff */
[----:B------:R-:W-:Y:S01]  /*5400*/  LOP3.LUT R16, R5, 0xff800000, RZ, 0xc0, !PT ;  /* 0xff80000005107812 */ /* 0x000fe200078ec0ff */
[----:B------:R-:W-:Y:S01]  /*5410*/  FADD R8, R8, -1 ;  /* 0xbf80000008087421 */ /* 0x000fe20000000000 */
[C---:B------:R-:W-:Y:S02]  /*5420*/  FSETP.GT.AND P1, PT, |R34|.reuse, 8.50705917302346158658e+37, PT ;  /* 0x7e8000002200780b */ /* 0x040fe40003f24200 */
[----:B------:R-:W-:Y:S01]  /*5430*/  FSETP.GEU.AND P4, PT, R34, 1.175494350822287508e-38, PT ;  /* 0x008000002200780b */ /* 0x000fe20003f8e000 */
[----:B------:R0:W4:Y:S01]  /*5440*/  I2F R17, R16 ;  /* 0x0000001000117306 */ /* 0x0001220000201400 */
[----:B------:R-:W-:Y:S01]  /*5450*/  IADD3 R5, R22, R18, R25 ;  /* 0x0000001216057210 */ /* 0x000fe20007ffe019 */
[----:B--2---:R-:W-:Y:S01]  /*5460*/  IMAD.IADD R11, R80, 0x1, -R11 ;  /* 0x00000001500b7824 */ /* 0x004fe200078e0a0b */
[----:B------:R-:W-:Y:S02]  /*5470*/  LOP3.LUT R25, R0, 0x1800, RZ, 0xc0, !PT ;  /* 0x0000180000197812 */ /* 0x000fe400078ec0ff */
[----:B------:R-:W-:Y:S01]  /*5480*/  FSEL R0, RZ, -23, P0 ;  /* 0xc1b80000ff007808 */ /* 0x000fe20000000000 */
[----:B------:R-:W-:Y:S01]  /*5490*/  FADD R11, R11, -1 ;  /* 0xbf8000000b0b7421 */ /* 0x000fe20000000000 */
[----:B------:R-:W-:-:S02]  /*54a0*/  FSETP.GEU.AND P0, PT, |R34|, 1.175494350822287508e-38, PT ;  /* 0x008000002200780b */ /* 0x000fc40003f0e200 */
[----:B------:R-:W-:Y:S01]  /*54b0*/  FSEL R89, R6, R34, !P4 ;  /* 0x0000002206597208 */ /* 0x000fe20006000000 */
[----:B------:R-:W-:Y:S01]  /*54c0*/  IMAD.SHL.U32 R6, R10, 0x2, RZ ;  /* 0x000000020a067824 */ /* 0x000fe200078e00ff */
[----:B------:R-:W-:Y:S01]  /*54d0*/  LOP3.LUT R21, R7, 0x1800, RZ, 0xc0, !PT ;  /* 0x0000180007157812 */ /* 0x000fe200078ec0ff */
[----:B------:R-:W-:Y:S01]  /*54e0*/  @P1 FMUL R34, R34, 0.25 ;  /* 0x3e80000022221820 */ /* 0x000fe20000400000 */
[----:B------:R-:W-:Y:S01]  /*54f0*/  IADD3 R7, R89, -0x3f3504f3, RZ ;  /* 0xc0cafb0d59077810 */ /* 0x000fe20007ffe0ff */
[----:B-1----:R-:W-:Y:S01]  /*5500*/  FFMA.FTZ R0, R9, 1.1920928955078125e-07, R0 ;  /* 0x3400000009007823 */ /* 0x002fe20000010000 */
[C---:B------:R-:W-:Y:S01]  /*5510*/  SHF.L.U32 R19, R12.reuse, 0x1, RZ ;  /* 0x000000010c137819 */ /* 0x040fe200000006ff */
[----:B------:R-:W-:Y:S01]  /*5520*/  IMAD.HI R12, R12, 0x2, RZ ;  /* 0x000000020c0c7827 */ /* 0x000fe200078e02ff */
[----:B------:R-:W-:Y:S02]  /*5530*/  LOP3.LUT R18, R7, 0xff800000, RZ, 0xc0, !PT ;  /* 0xff80000007127812 */ /* 0x000fe400078ec0ff */
[----:B------:R-:W-:Y:S01]  /*5540*/  IADD3 R6, P5, P6, R19, c[0x0][0x178], R6 ;  /* 0x00005e0013067a10 */ /* 0x000fe20007ebe006 */
[----:B------:R-:W-:Y:S01]  /*5550*/  IMAD.HI R7, R10, 0x2, RZ ;  /* 0x000000020a077827 */ /* 0x000fe200078e02ff */
[----:B------:R-:W-:Y:S01]  /*5560*/  FSEL R10, RZ, -23, P2 ;  /* 0xc1b80000ff0a7808 */ /* 0x000fe20001000000 */
[----:B------:R-:W-:Y:S01]  /*5570*/  I2F R19, R18 ;  /* 0x0000001200137306 */ /* 0x000fe20000201400 */
[----:B------:R-:W-:Y:S01]  /*5580*/  FSETP.GT.AND P2, PT, |R36|, 8.50705917302346158658e+37, PT ;  /* 0x7e8000002400780b */ /* 0x000fe20003f44200 */
[----:B------:R-:W-:Y:S01]  /*5590*/  @!P0 FMUL R34, R34, 16777216 ;  /* 0x4b80000022228820 */ /* 0x000fe20000400000 */
[----:B------:R-:W-:Y:S01]  /*55a0*/  IADD3.X R7, R12, c[0x0][0x17c], R7, P5, P6 ;  /* 0x00005f000c077a10 */ /* 0x000fe20002fec407 */
[----:B------:R-:W-:Y:S01]  /*55b0*/  @P1 FMUL R71, R71, 0.25 ;  /* 0x3e80000047471820 */ /* 0x000fe20000400000 */
[----:B------:R-:W-:Y:S01]  /*55c0*/  FSEL R12, RZ, -23, P3 ;  /* 0xc1b80000ff0c7808 */ /* 0x000fe20001800000 */
[----:B------:R-:W-:Y:S01]  /*55d0*/  @P1 FMUL R70, R70, 0.25 ;  /* 0x3e80000046461820 */ /* 0x000fe20000400000 */
[----:B------:R-:W-:Y:S01]  /*55e0*/  FSETP.GEU.AND P3, PT, |R36|, 1.175494350822287508e-38, PT ;  /* 0x008000002400780b */ /* 0x000fe20003f6e200 */
[----:B------:R-:W1:Y:S01]  /*55f0*/  MUFU.RCP R9, R34 ;  /* 0x0000002200097308 */ /* 0x000e620000001000 */
[----:B------:R-:W-:Y:S01]  /*5600*/  @P1 FMUL R103, R103, 0.25 ;  /* 0x3e80000067671820 */ /* 0x000fe20000400000 */
[----:B------:R-:W-:Y:S01]  /*5610*/  MOV R44, R60 ;  /* 0x0000003c002c7202 */ /* 0x000fe20000000f00 */
[----:B------:R-:W-:Y:S01]  /*5620*/  @P1 FMUL R102, R102, 0.25 ;  /* 0x3e80000066661820 */ /* 0x000fe20000400000 */
[----:B------:R-:W-:Y:S01]  /*5630*/  LEA R4, R4, R25, 0x4 ;  /* 0x0000001904047211 */ /* 0x000fe200078e20ff */
[----:B------:R-:W-:Y:S01]  /*5640*/  @P1 FMUL R67, R67, 0.25 ;  /* 0x3e80000043431820 */ /* 0x000fe20000400000 */
[C---:B0-----:R-:W-:Y:S01]  /*5650*/  IADD3 R16, R83.reuse, -R16, RZ ;  /* 0x8000001053107210 */ /* 0x041fe20007ffe0ff */
[----:B------:R-:W-:Y:S01]  /*5660*/  @P1 FMUL R66, R66, 0.25 ;  /* 0x3e80000042421820 */ /* 0x000fe20000400000 */
[----:B------:R-:W-:Y:S01]  /*5670*/  ISETP.GE.U32.AND P5, PT, R83, 0x7f800000, PT ;  /* 0x7f8000005300780c */ /* 0x000fe20003fa6070 */
[----:B------:R-:W-:Y:S01]  /*5680*/  @P1 FMUL R95, R95, 0.25 ;  /* 0x3e8000005f5f1820 */ /* 0x000fe20000400000 */
[----:B------:R-:W-:Y:S01]  /*5690*/  LOP3.LUT R15, R15, 0xf8, RZ, 0xc0, !PT ;  /* 0x000000f80f0f7812 */ /* 0x000fe200078ec0ff */
[----:B------:R-:W-:Y:S01]  /*56a0*/  @P1 FMUL R94, R94, 0.25 ;  /* 0x3e8000005e5e1820 */ /* 0x000fe20000400000 */
[----:B------:R-:W-:Y:S01]  /*56b0*/  FSETP.GT.AND P1, PT, |R40|, 8.50705917302346158658e+37, PT ;  /* 0x7e8000002800780b */ /* 0x000fe20003f24200 */
[----:B------:R-:W-:-:S02]  /*56c0*/  IMAD R21, R14, 0x20, R21 ;  /* 0x000000200e157824 */ /* 0x000fc400078e0215 */
[----:B------:R-:W-:Y:S02]  /*56d0*/  @P2 FMUL R36, R36, 0.25 ;  /* 0x3e80000024242820 */ /* 0x000fe40000400000 */
[----:B------:R-:W-:Y:S02]  /*56e0*/  IMAD.SHL.U32 R14, R27, 0x4, RZ ;  /* 0x000000041b0e7824 */ /* 0x000fe400078e00ff */
[----:B------:R-:W-:Y:S02]  /*56f0*/  @!P0 FMUL R71, R71, 16777216 ;  /* 0x4b80000047478820 */ /* 0x000fe40000400000 */
[----:B------:R-:W-:Y:S01]  /*5700*/  @!P0 FMUL R70, R70, 16777216 ;  /* 0x4b80000046468820 */ /* 0x000fe20000400000 */
[----:B------:R-:W-:Y:S01]  /*5710*/  LOP3.LUT R60, R21, R14, RZ, 0x3c, !PT ;  /* 0x0000000e153c7212 */ /* 0x000fe200078e3cff */
[----:B------:R-:W-:Y:S01]  /*5720*/  @!P0 FMUL R103, R103, 16777216 ;  /* 0x4b80000067678820 */ /* 0x000fe20000400000 */
[----:B------:R-:W-:Y:S01]  /*5730*/  FSEL R14, RZ, -23, P4 ;  /* 0xc1b80000ff0e7808 */ /* 0x000fe20002000000 */
[----:B------:R-:W-:Y:S01]  /*5740*/  @!P0 FMUL R102, R102, 16777216 ;  /* 0x4b80000066668820 */ /* 0x000fe20000400000 */
[----:B------:R-:W-:Y:S01]  /*5750*/  FSETP.GEU.AND P4, PT, |R38|, 1.175494350822287508e-38, PT ;  /* 0x008000002600780b */ /* 0x000fe20003f8e200 */
[----:B------:R-:W-:-:S02]  /*5760*/  @!P0 FMUL R67, R67, 16777216 ;  /* 0x4b80000043438820 */ /* 0x000fc40000400000 */
[----:B------:R-:W-:Y:S02]  /*5770*/  @!P0 FMUL R66, R66, 16777216 ;  /* 0x4b80000042428820 */ /* 0x000fe40000400000 */
[----:B------:R-:W-:Y:S02]  /*5780*/  @!P0 FMUL R95, R95, 16777216 ;  /* 0x4b8000005f5f8820 */ /* 0x000fe40000400000 */
[----:B------:R-:W-:Y:S01]  /*5790*/  @!P0 FMUL R94, R94, 16777216 ;  /* 0x4b8000005e5e8820 */ /* 0x000fe20000400000 */
[----:B------:R-:W-:Y:S01]  /*57a0*/  FSETP.GT.AND P0, PT, |R38|, 8.50705917302346158658e+37, PT ;  /* 0x7e8000002600780b */ /* 0x000fe20003f04200 */
[----:B------:R-:W-:Y:S02]  /*57b0*/  @!P3 FMUL R36, R36, 16777216 ;  /* 0x4b8000002424b820 */ /* 0x000fe40000400000 */
[----:B---3--:R-:W-:Y:S02]  /*57c0*/  FFMA.FTZ R10, R13, 1.1920928955078125e-07, R10 ;  /* 0x340000000d0a7823 */ /* 0x008fe4000001000a */
[----:B----4-:R-:W-:-:S02]  /*57d0*/  FFMA.FTZ R17, R17, 1.1920928955078125e-07, R12 ;  /* 0x3400000011117823 */ /* 0x010fc4000001000c */
[C---:B-1----:R-:W-:Y:S02]  /*57e0*/  FMUL R12, R9.reuse, R71 ;  /* 0x00000047090c7220 */ /* 0x042fe40000400000 */
[C---:B------:R-:W-:Y:S02]  /*57f0*/  FMUL R13, R9.reuse, R70 ;  /* 0x00000046090d7220 */ /* 0x040fe40000400000 */
[C---:B------:R-:W-:Y:S02]  /*5800*/  FMUL R22, R9.reuse, R103 ;  /* 0x0000006709167220 */ /* 0x040fe40000400000 */
[C---:B------:R-:W-:Y:S02]  /*5810*/  FMUL R25, R9.reuse, R102 ;  /* 0x0000006609197220 */ /* 0x040fe40000400000 */
[C---:B------:R-:W-:Y:S02]  /*5820*/  FMUL R29, R9.reuse, R67 ;  /* 0x00000043091d7220 */ /* 0x040fe40000400000 */
[----:B------:R-:W-:-:S02]  /*5830*/  FMUL R30, R9, R66 ;  /* 0x00000042091e7220 */ /* 0x000fc40000400000 */
[C---:B------:R-:W-:Y:S02]  /*5840*/  FMUL R33, R9.reuse, R95 ;  /* 0x0000005f09217220 */ /* 0x040fe40000400000 */
[----:B------:R-:W-:Y:S01]  /*5850*/  FMUL R34, R9, R94 ;  /* 0x0000005e09227220 */ /* 0x000fe20000400000 */
[----:B------:R-:W-:Y:S01]  /*5860*/  F2FP.PACK_AB R29, R29, R30 ;  /* 0x0000001e1d1d723e */ /* 0x000fe200000000ff */
[----:B------:R-:W0:Y:S01]  /*5870*/  MUFU.RCP R9, R36 ;  /* 0x0000002400097308 */ /* 0x000e220000001000 */
[----:B------:R-:W-:Y:S01]  /*5880*/  @P2 FMUL R69, R69, 0.25 ;  /* 0x3e80000045452820 */ /* 0x000fe20000400000 */
[----:B------:R-:W-:Y:S01]  /*5890*/  F2FP.PACK_AB R30, R22, R25 ;  /* 0x00000019161e723e */ /* 0x000fe200000000ff */
[----:B------:R-:W-:Y:S02]  /*58a0*/  @P2 FMUL R68, R68, 0.25 ;  /* 0x3e80000044442820 */ /* 0x000fe40000400000 */
[----:B------:R-:W-:Y:S02]  /*58b0*/  @P2 FMUL R101, R101, 0.25 ;  /* 0x3e80000065652820 */ /* 0x000fe40000400000 */
[----:B------:R-:W-:-:S02]  /*58c0*/  @P2 FMUL R100, R100, 0.25 ;  /* 0x3e80000064642820 */ /* 0x000fc40000400000 */
[----:B------:R-:W-:Y:S02]  /*58d0*/  @P2 FMUL R65, R65, 0.25 ;  /* 0x3e80000041412820 */ /* 0x000fe40000400000 */
[----:B------:R-:W-:Y:S02]  /*58e0*/  @P2 FMUL R64, R64, 0.25 ;  /* 0x3e80000040402820 */ /* 0x000fe40000400000 */
[----:B------:R-:W-:Y:S02]  /*58f0*/  @P2 FMUL R93, R93, 0.25 ;  /* 0x3e8000005d5d2820 */ /* 0x000fe40000400000 */
[----:B------:R-:W-:Y:S01]  /*5900*/  @P2 FMUL R92, R92, 0.25 ;  /* 0x3e8000005c5c2820 */ /* 0x000fe20000400000 */
[----:B------:R-:W-:Y:S01]  /*5910*/  FSETP.GEU.AND P2, PT, |R40|, 1.175494350822287508e-38, PT ;  /* 0x008000002800780b */ /* 0x000fe20003f4e200 */
[----:B------:R-:W-:Y:S02]  /*5920*/  @P0 FMUL R38, R38, 0.25 ;  /* 0x3e80000026260820 */ /* 0x000fe40000400000 */
[----:B------:R-:W-:-:S02]  /*5930*/  @!P3 FMUL R69, R69, 16777216 ;  /* 0x4b8000004545b820 */ /* 0x000fc40000400000 */
[----:B------:R-:W-:Y:S02]  /*5940*/  @!P3 FMUL R68, R68, 16777216 ;  /* 0x4b8000004444b820 */ /* 0x000fe40000400000 */
[----:B------:R-:W-:Y:S02]  /*5950*/  @!P3 FMUL R101, R101, 16777216 ;  /* 0x4b8000006565b820 */ /* 0x000fe40000400000 */
[----:B------:R-:W-:Y:S02]  /*5960*/  @!P3 FMUL R100, R100, 16777216 ;  /* 0x4b8000006464b820 */ /* 0x000fe40000400000 */
[----:B------:R-:W-:Y:S02]  /*5970*/  @!P3 FMUL R65, R65, 16777216 ;  /* 0x4b8000004141b820 */ /* 0x000fe40000400000 */
[----:B------:R-:W-:Y:S02]  /*5980*/  @!P3 FMUL R64, R64, 16777216 ;  /* 0x4b8000004040b820 */ /* 0x000fe40000400000 */
[----:B------:R-:W-:-:S02]  /*5990*/  @!P3 FMUL R93, R93, 16777216 ;  /* 0x4b8000005d5db820 */ /* 0x000fc40000400000 */
[----:B------:R-:W-:Y:S01]  /*59a0*/  @!P3 FMUL R92, R92, 16777216 ;  /* 0x4b8000005c5cb820 */ /* 0x000fe20000400000 */
[----:B------:R-:W-:Y:S01]  /*59b0*/  FSETP.NEU.AND P3, PT, R81, RZ, PT ;  /* 0x000000ff5100720b */ /* 0x000fe20003f6d000 */
[----:B------:R-:W-:Y:S02]  /*59c0*/  @!P4 FMUL R38, R38, 16777216 ;  /* 0x4b8000002626c820 */ /* 0x000fe40000400000 */
[----:B------:R-:W-:Y:S02]  /*59d0*/  FFMA.FTZ R19, R19, 1.1920928955078125e-07, R14 ;  /* 0x3400000013137823 */ /* 0x000fe4000001000e */
[C---:B0-----:R-:W-:Y:S02]  /*59e0*/  FMUL R14, R9.reuse, R69 ;  /* 0x00000045090e7220 */ /* 0x041fe40000400000 */
[C---:B------:R-:W-:Y:S02]  /*59f0*/  FMUL R21, R9.reuse, R68 ;  /* 0x0000004409157220 */ /* 0x040fe40000400000 */
[----:B------:R-:W-:-:S02]  /*5a00*/  FMUL R27, R9, R101 ;  /* 0x00000065091b7220 */ /* 0x000fc40000400000 */
[C---:B------:R-:W-:Y:S02]  /*5a10*/  FMUL R28, R9.reuse, R100 ;  /* 0x00000064091c7220 */ /* 0x040fe40000400000 */
[C---:B------:R-:W-:Y:S02]  /*5a20*/  FMUL R31, R9.reuse, R65 ;  /* 0x00000041091f7220 */ /* 0x040fe40000400000 */
[C---:B------:R-:W-:Y:S02]  /*5a30*/  FMUL R32, R9.reuse, R64 ;  /* 0x0000004009207220 */ /* 0x040fe40000400000 */
[C---:B------:R-:W-:Y:S02]  /*5a40*/  FMUL R35, R9.reuse, R93 ;  /* 0x0000005d09237220 */ /* 0x040fe40000400000 */
[----:B------:R-:W-:Y:S02]  /*5a50*/  FMUL R36, R9, R92 ;  /* 0x0000005c09247220 */ /* 0x000fe40000400000 */
[----:B------:R-:W0:Y:S01]  /*5a60*/  MUFU.RCP R9, R38 ;  /* 0x0000002600097308 */ /* 0x000e220000001000 */
[----:B------:R-:W-:-:S02]  /*5a70*/  @P0 FMUL R63, R63, 0.25 ;  /* 0x3e8000003f3f0820 */ /* 0x000fc40000400000 */
[----:B------:R-:W-:Y:S01]  /*5a80*/  @P0 FMUL R62, R62, 0.25 ;  /* 0x3e8000003e3e0820 */ /* 0x000fe20000400000 */
[----:B------:R-:W-:Y:S01]  /*5a90*/  F2FP.PACK_AB R36, R35, R36 ;  /* 0x000000242324723e */ /* 0x000fe200000000ff */
[----:B------:R-:W-:Y:S02]  /*5aa0*/  @P0 FMUL R87, R87, 0.25 ;  /* 0x3e80000057570820 */ /* 0x000fe40000400000 */
[----:B------:R-:W-:Y:S02]  /*5ab0*/  @P0 FMUL R86, R86, 0.25 ;  /* 0x3e80000056560820 */ /* 0x000fe40000400000 */
[----:B------:R-:W-:Y:S02]  /*5ac0*/  @P0 FMUL R79, R79, 0.25 ;  /* 0x3e8000004f4f0820 */ /* 0x000fe40000400000 */
[----:B------:R-:W-:Y:S02]  /*5ad0*/  @P0 FMUL R78, R78, 0.25 ;  /* 0x3e8000004e4e0820 */ /* 0x000fe40000400000 */
[----:B------:R-:W-:-:S02]  /*5ae0*/  @P0 FMUL R75, R75, 0.25 ;  /* 0x3e8000004b4b0820 */ /* 0x000fc40000400000 */
[----:B------:R-:W-:Y:S01]  /*5af0*/  @P0 FMUL R74, R74, 0.25 ;  /* 0x3e8000004a4a0820 */ /* 0x000fe20000400000 */
[----:B------:R-:W-:Y:S01]  /*5b00*/  ISETP.GE.U32.AND P0, PT, R81, 0x7f800000, PT ;  /* 0x7f8000005100780c */ /* 0x000fe20003f06070 */
[----:B------:R-:W-:Y:S02]  /*5b10*/  @P1 FMUL R40, R40, 0.25 ;  /* 0x3e80000028281820 */ /* 0x000fe40000400000 */
[----:B------:R-:W-:Y:S02]  /*5b20*/  @!P4 FMUL R63, R63, 16777216 ;  /* 0x4b8000003f3fc820 */ /* 0x000fe40000400000 */
[----:B------:R-:W-:Y:S02]  /*5b30*/  @!P4 FMUL R62, R62, 16777216 ;  /* 0x4b8000003e3ec820 */ /* 0x000fe40000400000 */
[----:B------:R-:W-:Y:S02]  /*5b40*/  @!P4 FMUL R87, R87, 16777216 ;  /* 0x4b8000005757c820 */ /* 0x000fe40000400000 */
[----:B------:R-:W-:-:S02]  /*5b50*/  @!P4 FMUL R86, R86, 16777216 ;  /* 0x4b8000005656c820 */ /* 0x000fc40000400000 */
[----:B------:R-:W-:Y:S02]  /*5b60*/  @!P4 FMUL R79, R79, 16777216 ;  /* 0x4b8000004f4fc820 */ /* 0x000fe40000400000 */
[----:B------:R-:W-:Y:S02]  /*5b70*/  @!P4 FMUL R78, R78, 16777216 ;  /* 0x4b8000004e4ec820 */ /* 0x000fe40000400000 */
[----:B------:R-:W-:Y:S02]  /*5b80*/  @!P4 FMUL R75, R75, 16777216 ;  /* 0x4b8000004b4bc820 */ /* 0x000fe40000400000 */
[----:B------:R-:W-:Y:S01]  /*5b90*/  @!P4 FMUL R74, R74, 16777216 ;  /* 0x4b8000004a4ac820 */ /* 0x000fe20000400000 */
[----:B------:R-:W-:Y:S01]  /*5ba0*/  ISETP.GE.U32.AND P4, PT, R89, 0x7f800000, PT ;  /* 0x7f8000005900780c */ /* 0x000fe20003f86070 */
[----:B------:R-:W-:Y:S02]  /*5bb0*/  @!P2 FMUL R40, R40, 16777216 ;  /* 0x4b8000002828a820 */ /* 0x000fe40000400000 */
[----:B0-----:R-:W-:-:S02]  /*5bc0*/  FMUL R37, R9, R63 ;  /* 0x0000003f09257220 */ /* 0x001fc40000400000 */
[C---:B------:R-:W-:Y:S02]  /*5bd0*/  FMUL R38, R9.reuse, R62 ;  /* 0x0000003e09267220 */ /* 0x040fe40000400000 */
[C---:B------:R-:W-:Y:S02]  /*5be0*/  FMUL R41, R9.reuse, R87 ;  /* 0x0000005709297220 */ /* 0x040fe40000400000 */
[----:B------:R-:W-:Y:S01]  /*5bf0*/  FMUL R42, R9, R86 ;  /* 0x00000056092a7220 */ /* 0x000fe20000400000 */
[----:B------:R-:W-:Y:S01]  /*5c00*/  F2FP.PACK_AB R59, R37, R38 ;  /* 0x00000026253b723e */ /* 0x000fe200000000ff */
[----:B------:R-:W-:Y:S01]  /*5c10*/  FMUL R45, R9, R79 ;  /* 0x0000004f092d7220 */ /* 0x000fe20000400000 */
[----:B------:R-:W-:Y:S01]  /*5c20*/  F2FP.PACK_AB R37, R31, R32 ;  /* 0x000000201f25723e */ /* 0x000fe200000000ff */
[C---:B------:R-:W-:Y:S01]  /*5c30*/  FMUL R46, R9.reuse, R78 ;  /* 0x0000004e092e7220 */ /* 0x040fe20000400000 */
[----:B------:R-:W-:Y:S01]  /*5c40*/  F2FP.PACK_AB R31, R12, R13 ;  /* 0x0000000d0c1f723e */ /* 0x000fe200000000ff */
[----:B------:R-:W-:Y:S01]  /*5c50*/  FMUL R49, R9, R75 ;  /* 0x0000004b09317220 */ /* 0x000fe20000400000 */
[----:B------:R-:W-:Y:S01]  /*5c60*/  F2FP.PACK_AB R38, R27, R28 ;  /* 0x0000001c1b26723e */ /* 0x000fe200000000ff */
[----:B------:R-:W-:Y:S01]  /*5c70*/  FMUL R50, R9, R74 ;  /* 0x0000004a09327220 */ /* 0x000fe20000400000 */
[----:B------:R-:W-:Y:S01]  /*5c80*/  F2FP.PACK_AB R57, R45, R46 ;  /* 0x0000002e2d39723e */ /* 0x000fe200000000ff */
[----:B------:R-:W0:Y:S01]  /*5c90*/  MUFU.RCP R9, R40 ;  /* 0x0000002800097308 */ /* 0x000e220000001000 */
[----:B------:R-:W-:Y:S01]  /*5ca0*/  @P1 FMUL R61, R61, 0.25 ;  /* 0x3e8000003d3d1820 */ /* 0x000fe20000400000 */
[----:B------:R-:W-:Y:S01]  /*5cb0*/  F2FP.PACK_AB R58, R41, R42 ;  /* 0x0000002a293a723e */ /* 0x000fe200000000ff */
[----:B------:R-:W-:Y:S01]  /*5cc0*/  @P1 FMUL R44, R44, 0.25 ;  /* 0x3e8000002c2c1820 */ /* 0x000fe20000400000 */
[----:B------:R-:W-:Y:S01]  /*5cd0*/  F2FP.PACK_AB R56, R49, R50 ;  /* 0x000000323138723e */ /* 0x000fe200000000ff */
[----:B------:R-:W-:Y:S01]  /*5ce0*/  @!P2 FMUL R61, R61, 16777216 ;  /* 0x4b8000003d3da820 */ /* 0x000fe20000400000 */
[----:B------:R-:W-:Y:S01]  /*5cf0*/  F2FP.PACK_AB R28, R33, R34 ;  /* 0x00000022211c723e */ /* 0x000fe200000000ff */
[----:B------:R-:W-:Y:S01]  /*5d00*/  @!P2 FMUL R44, R44, 16777216 ;  /* 0x4b8000002c2ca820 */ /* 0x000fe20000400000 */
[----:B------:R-:W-:Y:S01]  /*5d10*/  LOP3.LUT R32, R4, 0x60, RZ, 0x3c, !PT ;  /* 0x0000006004207812 */ /* 0x000fe200078e3cff */
[----:B------:R-:W-:Y:S01]  /*5d20*/  @P1 FMUL R85, R85, 0.25 ;  /* 0x3e80000055551820 */ /* 0x000fe20000400000 */
[----:B------:R-:W-:Y:S01]  /*5d30*/  STS.128 [R60+0x80], R56 ;  /* 0x000080383c007388 */ /* 0x000fe20000000c00 */
[----:B------:R-:W-:-:S02]  /*5d40*/  @P1 FMUL R84, R84, 0.25 ;  /* 0x3e80000054541820 */ /* 0x000fc40000400000 */
[----:B------:R-:W-:Y:S01]  /*5d50*/  @P1 FMUL R77, R77, 0.25 ;  /* 0x3e8000004d4d1820 */ /* 0x000fe20000400000 */
[----:B------:R1:W-:Y:S01]  /*5d60*/  STS.128 [R60+0x480], R28 ;  /* 0x0004801c3c007388 */ /* 0x0003e20000000c00 */
[----:B------:R-:W-:Y:S02]  /*5d70*/  @P1 FMUL R76, R76, 0.25 ;  /* 0x3e8000004c4c1820 */ /* 0x000fe40000400000 */
[C---:B0-----:R-:W-:Y:S02]  /*5d80*/  FMUL R39, R9.reuse, R61 ;  /* 0x0000003d09277220 */ /* 0x041fe40000400000 */
[----:B------:R-:W-:Y:S02]  /*5d90*/  FMUL R40, R9, R44 ;  /* 0x0000002c09287220 */ /* 0x000fe40000400000 */
[----:B------:R-:W-:Y:S02]  /*5da0*/  @P1 FMUL R73, R73, 0.25 ;  /* 0x3e80000049491820 */ /* 0x000fe40000400000 */
[----:B------:R-:W-:Y:S01]  /*5db0*/  @P1 FMUL R72, R72, 0.25 ;  /* 0x3e80000048481820 */ /* 0x000fe20000400000 */
[----:B------:R-:W-:Y:S01]  /*5dc0*/  F2FP.PACK_AB R55, R39, R40 ;  /* 0x000000282737723e */ /* 0x000fe200000000ff */
[----:B------:R-:W-:Y:S01]  /*5dd0*/  @!P2 FMUL R85, R85, 16777216 ;  /* 0x4b8000005555a820 */ /* 0x000fe20000400000 */
[----:B------:R-:W-:Y:S01]  /*5de0*/  F2FP.PACK_AB R39, R14, R21 ;  /* 0x000000150e27723e */ /* 0x000fe200000000ff */
[----:B------:R-:W-:Y:S01]  /*5df0*/  @!P2 FMUL R84, R84, 16777216 ;  /* 0x4b8000005454a820 */ /* 0x000fe20000400000 */
[----:B------:R-:W-:Y:S01]  /*5e00*/  MOV R21, 0x3dc6b27f ;  /* 0x3dc6b27f00157802 */ /* 0x000fe20000000f00 */
[----:B------:R-:W-:Y:S01]  /*5e10*/  @!P2 FMUL R77, R77, 16777216 ;  /* 0x4b8000004d4da820 */ /* 0x000fe20000400000 */
[----:B------:R-:W-:Y:S01]  /*5e20*/  ISETP.GE.U32.AND P1, PT, R80, 0x7f800000, PT ;  /* 0x7f8000005000780c */ /* 0x000fe20003f26070 */
[----:B------:R-:W-:Y:S01]  /*5e30*/  @!P2 FMUL R76, R76, 16777216 ;  /* 0x4b8000004c4ca820 */ /* 0x000fe20000400000 */
[----:B------:R-:W-:Y:S01]  /*5e40*/  STS.128 [R60+0x400], R36 ;  /* 0x000400243c007388 */ /* 0x000fe20000000c00 */
[----:B------:R-:W-:Y:S01]  /*5e50*/  @!P2 FMUL R73, R73, 16777216 ;  /* 0x4b8000004949a820 */ /* 0x000fe20000400000 */
[----:B-1----:R-:W-:Y:S01]  /*5e60*/  LOP3.LUT R28, R4, 0x40, RZ, 0x3c, !PT ;  /* 0x00000040041c7812 */ /* 0x002fe200078e3cff */
[----:B------:R-:W-:Y:S01]  /*5e70*/  @!P2 FMUL R72, R72, 16777216 ;  /* 0x4b8000004848a820 */ /* 0x000fe20000400000 */
[----:B------:R-:W-:Y:S01]  /*5e80*/  FSETP.NEU.AND P2, PT, R80, RZ, PT ;  /* 0x000000ff5000720b */ /* 0x000fe20003f4d000 */
[----:B------:R-:W-:-:S02]  /*5e90*/  FMUL R51, R9, R73 ;  /* 0x0000004909337220 */ /* 0x000fc40000400000 */
[C---:B------:R-:W-:Y:S02]  /*5ea0*/  FMUL R52, R9.reuse, R72 ;  /* 0x0000004809347220 */ /* 0x040fe40000400000 */
[C---:B------:R-:W-:Y:S02]  /*5eb0*/  FMUL R47, R9.reuse, R77 ;  /* 0x0000004d092f7220 */ /* 0x040fe40000400000 */
[----:B------:R-:W-:Y:S01]  /*5ec0*/  FMUL R48, R9, R76 ;  /* 0x0000004c09307220 */ /* 0x000fe20000400000 */
[----:B------:R-:W-:Y:S01]  /*5ed0*/  F2FP.PACK_AB R52, R51, R52 ;  /* 0x000000343334723e */ /* 0x000fe200000000ff */
[C---:B------:R-:W-:Y:S02]  /*5ee0*/  FMUL R43, R9.reuse, R85 ;  /* 0x00000055092b7220 */ /* 0x040fe40000400000 */
[----:B------:R-:W-:Y:S01]  /*5ef0*/  FMUL R44, R9, R84 ;  /* 0x00000054092c7220 */ /* 0x000fe20000400000 */
[----:B------:R-:W-:Y:S01]  /*5f00*/  F2FP.PACK_AB R53, R47, R48 ;  /* 0x000000302f35723e */ /* 0x000fe200000000ff */
[----:B------:R-:W-:-:S02]  /*5f10*/  FFMA.FTZ R9, R8, R21, -0.16845393180847167969 ;  /* 0xbe2c7f3008097423 */ /* 0x000fc40000010015 */
[----:B------:R-:W-:Y:S01]  /*5f20*/  IMAD.IADD R18, R89, 0x1, -R18 ;  /* 0x0000000159127824 */ /* 0x000fe200078e0a12 */
[----:B------:R-:W-:Y:S01]  /*5f30*/  F2FP.PACK_AB R54, R43, R44 ;  /* 0x0000002c2b36723e */ /* 0x000fe200000000ff */
[----:B------:R-:W-:Y:S02]  /*5f40*/  FFMA.FTZ R9, R8, R9, 0.1716887056827545166 ;  /* 0x3e2fcf2a08097423 */ /* 0x000fe40000010009 */
[----:B------:R-:W-:Y:S02]  /*5f50*/  FADD R16, R16, -1 ;  /* 0xbf80000010107421 */ /* 0x000fe40000000000 */
[----:B------:R-:W-:Y:S01]  /*5f60*/  FFMA.FTZ R12, R11, R21, -0.16845393180847167969 ;  /* 0xbe2c7f300b0c7423 */ /* 0x000fe20000010015 */
[----:B------:R0:W-:Y:S01]  /*5f70*/  STS.128 [R60], R52 ;  /* 0x000000343c007388 */ /* 0x0001e20000000c00 */
[----:B------:R-:W-:Y:S02]  /*5f80*/  FADD R18, R18, -1 ;  /* 0xbf80000012127421 */ /* 0x000fe40000000000 */
[----:B------:R-:W-:-:S02]  /*5f90*/  FFMA.FTZ R9, R8, R9, -0.17900948226451873779 ;  /* 0xbe374e4308097423 */ /* 0x000fc40000010009 */
[-C--:B------:R-:W-:Y:S02]  /*5fa0*/  FFMA.FTZ R13, R16, R21.reuse, -0.16845393180847167969 ;  /* 0xbe2c7f30100d7423 */ /* 0x080fe40000010015 */
[C---:B------:R-:W-:Y:S02]  /*5fb0*/  FFMA.FTZ R12, R11.reuse, R12, 0.1716887056827545166 ;  /* 0x3e2fcf2a0b0c7423 */ /* 0x040fe4000001000c */
[----:B------:R-:W-:Y:S02]  /*5fc0*/  FFMA.FTZ R21, R18, R21, -0.16845393180847167969 ;  /* 0xbe2c7f3012157423 */ /* 0x000fe40000010015 */
[----:B------:R-:W-:Y:S02]  /*5fd0*/  FFMA.FTZ R9, R8, R9, 0.20512372255325317383 ;  /* 0x3e520bf408097423 */ /* 0x000fe40000010009 */
[----:B------:R-:W-:Y:S02]  /*5fe0*/  FFMA.FTZ R12, R11, R12, -0.17900948226451873779 ;  /* 0xbe374e430b0c7423 */ /* 0x000fe4000001000c */
[----:B------:R-:W-:Y:S01]  /*5ff0*/  FFMA.FTZ R21, R18, R21, 0.1716887056827545166 ;  /* 0x3e2fcf2a12157423 */ /* 0x000fe20000010015 */
[----:B0-----:R-:W-:Y:S01]  /*6000*/  MOV R55, c[0x0][0x1c8] ;  /* 0x0000720000377a02 */ /* 0x001fe20000000f00 */
[----:B------:R-:W-:-:S02]  /*6010*/  FFMA.FTZ R13, R16, R13, 0.1716887056827545166 ;  /* 0x3e2fcf2a100d7423 */ /* 0x000fc4000001000d */
[----:B------:R-:W-:Y:S01]  /*6020*/  FFMA.FTZ R9, R8, R9, -0.24046532809734344482 ;  /* 0xbe763c8b08097423 */ /* 0x000fe20000010009 */
[----:B------:R-:W-:Y:S01]  /*6030*/  SHF.L.U32 R65, R55, 0x4, RZ ;  /* 0x0000000437417819 */ /* 0x000fe200000006ff */
[C---:B------:R-:W-:Y:S02]  /*6040*/  FFMA.FTZ R12, R11.reuse, R12, 0.20512372255325317383 ;  /* 0x3e520bf40b0c7423 */ /* 0x040fe4000001000c */
[----:B------:R-:W-:Y:S02]  /*6050*/  FFMA.FTZ R21, R18, R21, -0.17900948226451873779 ;  /* 0xbe374e4312157423 */ /* 0x000fe40000010015 */
[----:B------:R-:W-:Y:S02]  /*6060*/  FFMA.FTZ R13, R16, R13, -0.17900948226451873779 ;  /* 0xbe374e43100d7423 */ /* 0x000fe4000001000d */
[----:B------:R-:W-:Y:S02]  /*6070*/  FFMA.FTZ R9, R8, R9, 0.28857114911079406738 ;  /* 0x3e93bf9908097423 */ /* 0x000fe40000010009 */
[----:B------:R-:W-:-:S02]  /*6080*/  FFMA.FTZ R12, R11, R12, -0.24046532809734344482 ;  /* 0xbe763c8b0b0c7423 */ /* 0x000fc4000001000c */
[----:B------:R-:W-:Y:S02]  /*6090*/  FFMA.FTZ R21, R18, R21, 0.20512372255325317383 ;  /* 0x3e520bf412157423 */ /* 0x000fe40000010015 */
[----:B------:R-:W-:Y:S02]  /*60a0*/  FFMA.FTZ R13, R16, R13, 0.20512372255325317383 ;  /* 0x3e520bf4100d7423 */ /* 0x000fe4000001000d */
[----:B------:R-:W-:Y:S02]  /*60b0*/  FFMA.FTZ R9, R8, R9, -0.36067417263984680176 ;  /* 0xbeb8aa4908097423 */ /* 0x000fe40000010009 */
[----:B------:R-:W-:Y:S02]  /*60c0*/  FFMA.FTZ R12, R11, R12, 0.28857114911079406738 ;  /* 0x3e93bf990b0c7423 */ /* 0x000fe4000001000c */
[----:B------:R-:W-:Y:S02]  /*60d0*/  FFMA.FTZ R21, R18, R21, -0.24046532809734344482 ;  /* 0xbe763c8b12157423 */ /* 0x000fe40000010015 */
[----:B------:R-:W-:-:S02]  /*60e0*/  FFMA.FTZ R13, R16, R13, -0.24046532809734344482 ;  /* 0xbe763c8b100d7423 */ /* 0x000fc4000001000d */
[----:B------:R-:W-:Y:S02]  /*60f0*/  FFMA.FTZ R9, R8, R9, 0.48089820146560668945 ;  /* 0x3ef6384a08097423 */ /* 0x000fe40000010009 */
[C---:B------:R-:W-:Y:S02]  /*6100*/  FFMA.FTZ R12, R11.reuse, R12, -0.36067417263984680176 ;  /* 0xbeb8aa490b0c7423 */ /* 0x040fe4000001000c */
[----:B------:R-:W-:Y:S02]  /*6110*/  FFMA.FTZ R21, R18, R21, 0.28857114911079406738 ;  /* 0x3e93bf9912157423 */ /* 0x000fe40000010015 */
[----:B------:R-:W-:Y:S02]  /*6120*/  FFMA.FTZ R13, R16, R13, 0.28857114911079406738 ;  /* 0x3e93bf99100d7423 */ /* 0x000fe4000001000d */
[----:B------:R-:W-:Y:S02]  /*6130*/  FFMA.FTZ R9, R8, R9, -0.72134751081466674805 ;  /* 0xbf38aa3b08097423 */ /* 0x000fe40000010009 */
[----:B------:R-:W-:-:S02]  /*6140*/  FFMA.FTZ R12, R11, R12, 0.48089820146560668945 ;  /* 0x3ef6384a0b0c7423 */ /* 0x000fc4000001000c */
[----:B------:R-:W-:Y:S02]  /*6150*/  FFMA.FTZ R21, R18, R21, -0.36067417263984680176 ;  /* 0xbeb8aa4912157423 */ /* 0x000fe40000010015 */
[----:B------:R-:W-:Y:S02]  /*6160*/  FFMA.FTZ R13, R16, R13, -0.36067417263984680176 ;  /* 0xbeb8aa49100d7423 */ /* 0x000fe4000001000d */
[----:B------:R-:W-:Y:S02]  /*6170*/  FMUL R9, R8, R9 ;  /* 0x0000000908097220 */ /* 0x000fe40000400000 */
[----:B------:R-:W-:Y:S02]  /*6180*/  FFMA.FTZ R12, R11, R12, -0.72134751081466674805 ;  /* 0xbf38aa3b0b0c7423 */ /* 0x000fe4000001000c */
[----:B------:R-:W-:Y:S02]  /*6190*/  FFMA.FTZ R21, R18, R21, 0.48089820146560668945 ;  /* 0x3ef6384a12157423 */ /* 0x000fe40000010015 */
[----:B------:R-:W-:-:S02]  /*61a0*/  FFMA.FTZ R13, R16, R13, 0.48089820146560668945 ;  /* 0x3ef6384a100d7423 */ /* 0x000fc4000001000d */
[----:B------:R-:W-:Y:S02]  /*61b0*/  FMUL R9, R8, R9 ;  /* 0x0000000908097220 */ /* 0x000fe40000400000 */
[C---:B------:R-:W-:Y:S02]  /*61c0*/  FMUL R12, R11.reuse, R12 ;  /* 0x0000000c0b0c7220 */ /* 0x040fe40000400000 */
[----:B------:R-:W-:Y:S02]  /*61d0*/  FFMA.FTZ R21, R18, R21, -0.72134751081466674805 ;  /* 0xbf38aa3b12157423 */ /* 0x000fe40000010015 */
[----:B------:R-:W-:Y:S02]  /*61e0*/  FFMA.FTZ R13, R16, R13, -0.72134751081466674805 ;  /* 0xbf38aa3b100d7423 */ /* 0x000fe4000001000d */
[----:B------:R-:W-:Y:S01]  /*61f0*/  FFMA.FTZ R9, R8, 1.4426950216293334961, R9 ;  /* 0x3fb8aa3b08097823 */ /* 0x000fe20000010009 */
[----:B------:R-:W-:Y:S01]  /*6200*/  @P0 MOV R8, 0x7f800000 ;  /* 0x7f80000000080802 */ /* 0x000fe20000000f00 */
[----:B------:R-:W-:-:S02]  /*6210*/  FMUL R12, R11, R12 ;  /* 0x0000000c0b0c7220 */ /* 0x000fc40000400000 */
[----:B------:R-:W-:Y:S02]  /*6220*/  FMUL R21, R18, R21 ;  /* 0x0000001512157220 */ /* 0x000fe40000400000 */
[----:B------:R-:W-:Y:S02]  /*6230*/  FMUL R13, R16, R13 ;  /* 0x0000000d100d7220 */ /* 0x000fe40000400000 */
[----:B------:R-:W-:Y:S02]  /*6240*/  FFMA.FTZ R11, R11, 1.4426950216293334961, R12 ;  /* 0x3fb8aa3b0b0b7823 */ /* 0x000fe4000001000c */
[----:B------:R-:W-:Y:S02]  /*6250*/  FADD R0, R0, R9 ;  /* 0x0000000900007221 */ /* 0x000fe40000000000 */
[----:B------:R-:W-:Y:S02]  /*6260*/  FMUL R21, R18, R21 ;  /* 0x0000001512157220 */ /* 0x000fe40000400000 */
[----:B------:R-:W-:-:S02]  /*6270*/  @P1 IMAD.MOV.U32 R9, RZ, RZ, 0x7f800000 ;  /* 0x7f800000ff091424 */ /* 0x000fc400078e00ff */
[----:B------:R-:W-:Y:S02]  /*6280*/  FMUL R13, R16, R13 ;  /* 0x0000000d100d7220 */ /* 0x000fe40000400000 */
[----:B------:R-:W-:Y:S02]  /*6290*/  FADD R14, R10, R11 ;  /* 0x0000000b0a0e7221 */ /* 0x000fe40000000000 */
[----:B------:R-:W-:Y:S02]  /*62a0*/  FFMA.FTZ R18, R18, 1.4426950216293334961, R21 ;  /* 0x3fb8aa3b12127823 */ /* 0x000fe40000010015 */
[----:B------:R-:W-:Y:S01]  /*62b0*/  @P1 FFMA.FTZ R14, R80, R9, +INF ;  /* 0x7f800000500e1423 */ /* 0x000fe20000010009 */
[----:B------:R-:W-:Y:S01]  /*62c0*/  FSETP.NEU.AND P1, PT, R83, RZ, PT ;  /* 0x000000ff5300720b */ /* 0x000fe20003f2d000 */
[----:B------:R-:W-:Y:S01]  /*62d0*/  @P0 FFMA.FTZ R0, R81, R8, +INF ;  /* 0x7f80000051000423 */ /* 0x000fe20000010008 */
[----:B------:R-:W-:Y:S01]  /*62e0*/  @P5 MOV R8, 0x7f800000 ;  /* 0x7f80000000085802 */ /* 0x000fe20000000f00 */
[----:B------:R-:W-:Y:S01]  /*62f0*/  @P4 IMAD.MOV.U32 R10, RZ, RZ, 0x7f800000 ;  /* 0x7f800000ff0a4424 */ /* 0x000fe200078e00ff */
[----:B------:R-:W-:Y:S01]  /*6300*/  FSETP.NEU.AND P0, PT, R89, RZ, PT ;  /* 0x000000ff5900720b */ /* 0x000fe20003f0d000 */
[----:B------:R-:W-:Y:S01]  /*6310*/  IMAD.SHL.U32 R9, R55, 0x2, RZ ;  /* 0x0000000237097824 */ /* 0x000fe200078e00ff */
[----:B------:R-:W-:Y:S01]  /*6320*/  FSEL R14, R14, -INF , P2 ;  /* 0xff8000000e0e7808 */ /* 0x000fe20001000000 */
[----:B------:R-:W-:-:S02]  /*6330*/  FFMA.FTZ R16, R16, 1.4426950216293334961, R13 ;  /* 0x3fb8aa3b10107823 */ /* 0x000fc4000001000d */
[----:B------:R-:W-:Y:S02]  /*6340*/  FADD R22, R19, R18 ;  /* 0x0000001213167221 */ /* 0x000fe40000000000 */
[----:B------:R-:W-:Y:S01]  /*6350*/  @P4 FFMA.FTZ R22, R89, R10, +INF ;  /* 0x7f80000059164423 */ /* 0x000fe2000001000a */
[----:B------:R-:W-:Y:S01]  /*6360*/  IADD3 R12, P4, R9, R6, RZ ;  /* 0x00000006090c7210 */ /* 0x000fe20007f9e0ff */
[----:B------:R-:W-:Y:S01]  /*6370*/  FADD R21, R17, R16 ;  /* 0x0000001011157221 */ /* 0x000fe20000000000 */
[C---:B------:R-:W-:Y:S01]  /*6380*/  SHF.L.U32 R17, R55.reuse, 0x2, RZ ;  /* 0x0000000237117819 */ /* 0x040fe200000006ff */
[C---:B------:R-:W-:Y:S01]  /*6390*/  IMAD R25, R55.reuse, 0x6, RZ ;  /* 0x0000000637197824 */ /* 0x040fe200078e02ff */
[-C--:B------:R-:W-:Y:S01]  /*63a0*/  LEA.HI.X.SX32 R13, R55, R7.reuse, 0x1, P4 ;  /* 0x00000007370d7211 */ /* 0x080fe200020f0eff */
[----:B------:R-:W-:Y:S01]  /*63b0*/  @P5 FFMA.FTZ R21, R83, R8, +INF ;  /* 0x7f80000053155423 */ /* 0x000fe20000010008 */
[CC--:B------:R-:W-:Y:S01]  /*63c0*/  LEA R36, P5, R55.reuse, R6.reuse, 0x2 ;  /* 0x0000000637247211 */ /* 0x0c0fe200078a10ff */
[----:B------:R-:W-:Y:S01]  /*63d0*/  IMAD R33, R55, 0xa, RZ ;  /* 0x0000000a37217824 */ /* 0x000fe200078e02ff */
[-C--:B------:R-:W-:Y:S01]  /*63e0*/  IADD3 R38, P6, R25, R6.reuse, RZ ;  /* 0x0000000619267210 */ /* 0x080fe20007fde0ff */
[C---:B------:R-:W-:Y:S01]  /*63f0*/  IMAD R11, R55.reuse, 0x3, RZ ;  /* 0x00000003370b7824 */ /* 0x040fe200078e02ff */
[CC--:B------:R-:W-:Y:S01]  /*6400*/  LEA R40, P4, R55.reuse, R6.reuse, 0x3 ;  /* 0x0000000637287211 */ /* 0x0c0fe200078818ff */
[----:B------:R-:W-:Y:S01]  /*6410*/  IMAD R57, R55, 0xc, RZ ;  /* 0x0000000c37397824 */ /* 0x000fe200078e02ff */
[-C--:B------:R-:W-:Y:S01]  /*6420*/  LEA.HI.X.SX32 R37, R9, R7.reuse, 0x1, P5 ;  /* 0x0000000709257211 */ /* 0x080fe200028f0eff */
[----:B------:R-:W-:Y:S01]  /*6430*/  IMAD R61, R55, 0xe, RZ ;  /* 0x0000000e373d7824 */ /* 0x000fe200078e02ff */
[-C--:B------:R-:W-:Y:S01]  /*6440*/  IADD3 R42, P5, R33, R6.reuse, RZ ;  /* 0x00000006212a7210 */ /* 0x080fe20007fbe0ff */
[----:B------:R-:W-:Y:S01]  /*6450*/  IMAD R19, R55, 0x5, RZ ;  /* 0x0000000537137824 */ /* 0x000fe200078e02ff */
[-C--:B------:R-:W-:Y:S01]  /*6460*/  LEA.HI.X.SX32 R39, R11, R7.reuse, 0x1, P6 ;  /* 0x000000070b277211 */ /* 0x080fe200030f0eff */
[----:B------:R-:W-:Y:S01]  /*6470*/  BAR.SYNC.DEFER_BLOCKING 0x0 ;  /* 0x0000000000007b1d */ /* 0x000fe20000010000 */
[----:B------:R-:W-:Y:S01]  /*6480*/  IMAD R27, R55, 0x7, RZ ;  /* 0x00000007371b7824 */ /* 0x000fe200078e02ff */
[-C--:B------:R-:W-:Y:S01]  /*6490*/  LEA.HI.X.SX32 R41, R17, R7.reuse, 0x1, P4 ;  /* 0x0000000711297211 */ /* 0x080fe200020f0eff */
[----:B------:R-:W-:Y:S01]  /*64a0*/  IMAD R69, R55, 0x12, RZ ;  /* 0x0000001237457824 */ /* 0x000fe200078e02ff */
[-C--:B------:R-:W-:Y:S01]  /*64b0*/  IADD3 R44, P6, R57, R6.reuse, RZ ;  /* 0x00000006392c7210 */ /* 0x080fe20007fde0ff */
[----:B------:R-:W-:Y:S01]  /*64c0*/  IMAD R73, R55, 0x14, RZ ;  /* 0x0000001437497824 */ /* 0x000fe200078e02ff */
[-C--:B------:R-:W-:Y:S01]  /*64d0*/  IADD3 R46, P4, R61, R6.reuse, RZ ;  /* 0x000000063d2e7210 */ /* 0x080fe20007f9e0ff */
[----:B------:R-:W-:Y:S01]  /*64e0*/  IMAD.SHL.U32 R29, R55, 0x8, RZ ;  /* 0x00000008371d7824 */ /* 0x000fe200078e00ff */
[-C--:B------:R-:W-:Y:S01]  /*64f0*/  LEA.HI.X.SX32 R43, R19, R7.reuse, 0x1, P5 ;  /* 0x00000007132b7211 */ /* 0x080fe200028f0eff */
[C---:B------:R-:W-:Y:S01]  /*6500*/  IMAD R77, R55.reuse, 0x16, RZ ;  /* 0x00000016374d7824 */ /* 0x040fe200078e02ff */
[CC--:B------:R-:W-:Y:S01]  /*6510*/  LEA R48, P5, R55.reuse, R6.reuse, 0x4 ;  /* 0x0000000637307211 */ /* 0x0c0fe200078a20ff */
[C---:B------:R-:W-:Y:S01]  /*6520*/  IMAD R31, R55.reuse, 0x9, RZ ;  /* 0x00000009371f7824 */ /* 0x040fe200078e02ff */
[----:B------:R-:W-:Y:S01]  /*6530*/  LOP3.LUT R16, R4, 0x20, RZ, 0x3c, !PT ;  /* 0x0000002004107812 */ /* 0x000fe200078e3cff */
        /* <DEDUP_REMOVED lines=9> */
[-C--:B------:R-:W-:Y:S01]  /*65d0*/  LEA.HI.X.SX32 R49, R29, R7.reuse, 0x1, P5 ;  /* 0x000000071d317211 */ /* 0x080fe200028f0eff */
[----:B------:R-:W-:Y:S01]  /*65e0*/  IMAD R63, R55, 0xf, RZ ;  /* 0x0000000f373f7824 */ /* 0x000fe200078e02ff */
[----:B------:R-:W0:Y:S01]  /*65f0*/  LDS.128 R8, [R4] ;  /* 0x0000000004087984 */ /* 0x000e220000000c00 */
[-C--:B------:R-:W-:Y:S01]  /*6600*/  IADD3 R54, P5, R77, R6.reuse, RZ ;  /* 0x000000064d367210 */ /* 0x080fe20007fbe0ff */
[----:B------:R-:W-:Y:S01]  /*6610*/  IMAD R93, R55, 0x1e, RZ ;  /* 0x0000001e375d7824 */ /* 0x000fe200078e02ff */
[-C--:B------:R-:W-:Y:S01]  /*6620*/  LEA.HI.X.SX32 R51, R31, R7.reuse, 0x1, P6 ;  /* 0x000000071f337211 */ /* 0x080fe200030f0eff */
[----:B------:R-:W1:Y:S01]  /*6630*/  LDS.128 R16, [R16] ;  /* 0x0000000010107984 */ /* 0x000e620000000c00 */
[-C--:B------:R-:W-:Y:S01]  /*6640*/  LEA.HI.X.SX32 R53, R33, R7.reuse, 0x1, P4 ;  /* 0x0000000721357211 */ /* 0x080fe200020f0eff */
[C---:B------:R-:W-:Y:S01]  /*6650*/  IMAD R67, R55.reuse, 0x11, RZ ;  /* 0x0000001137437824 */ /* 0x040fe200078e02ff */
[CC--:B------:R-:W-:Y:S01]  /*6660*/  LEA R64, P4, R55.reuse, R6.reuse, 0x5 ;  /* 0x0000000637407211 */ /* 0x0c0fe200078828ff */
[C---:B------:R-:W-:Y:S01]  /*6670*/  IMAD R97, R55.reuse, 0x22, RZ ;  /* 0x0000002237617824 */ /* 0x040fe200078e02ff */
[----:B------:R-:W2:Y:S01]  /*6680*/  LDS.128 R28, [R28] ;  /* 0x000000001c1c7984 */ /* 0x000ea20000000c00 */
        /* <DEDUP_REMOVED lines=39> */
[----:B0-----:R-:W-:Y:S01]  /*6900*/  PRMT R4, R8, 0x7632, R4 ;  /* 0x0000763208047816 */ /* 0x001fe20000000004 */
[----:B------:R-:W-:Y:S01]  /*6910*/  IMAD R125, R55, 0x3e, RZ ;  /* 0x0000003e377d7824 */ /* 0x000fe200078e02ff */
[-C--:B------:R-:W-:Y:S01]  /*6920*/  LEA.HI.X.SX32 R55, R35, R7.reuse, 0x1, P5 ;  /* 0x0000000723377211 */ /* 0x080fe200028f0eff */
[----:B------:R-:W-:Y:S01]  /*6930*/  STG.E.U16 [R6.64], R8 ;  /* 0x0000000806007986 */ /* 0x000fe2000c101506 */
[C---:B------:R-:W-:Y:S01]  /*6940*/  IADD3 R58, P5, R85.reuse, R6, RZ ;  /* 0x00000006553a7210 */ /* 0x040fe20007fbe0ff */
[----:B------:R-:W-:Y:S01]  /*6950*/  FFMA R23, R14, 0.69314718246459960938, R23 ;  /* 0x3f3172180e177823 */ /* 0x000fe20000000017 */
[-C--:B------:R-:W-:Y:S01]  /*6960*/  LEA.HI.X.SX32 R85, R85, R7.reuse, 0x1, P6 ;  /* 0x0000000755557211 */ /* 0x080fe200030f0eff */
[----:B------:R-:W0:Y:S01]  /*6970*/  LDS.128 R32, [R32] ;  /* 0x0000000020207984 */ /* 0x000e220000000c00 */
[----:B------:R-:W-:-:S02]  /*6980*/  LEA.HI.X.SX32 R59, R59, R7, 0x1, P5 ;  /* 0x000000073b3b7211 */ /* 0x000fc400028f0eff */
[-C--:B------:R-:W-:Y:S01]  /*6990*/  IADD3 R62, P5, R93, R6.reuse, RZ ;  /* 0x000000065d3e7210 */ /* 0x080fe20007fbe0ff */
[----:B------:R2:W-:Y:S01]  /*69a0*/  STG.E.U16 [R12.64], R4 ;  /* 0x000000040c007986 */ /* 0x0005e2000c101506 */
[-C--:B------:R-:W-:Y:S02]  /*69b0*/  LEA.HI.X.SX32 R89, R89, R7.reuse, 0x1, P4 ;  /* 0x0000000759597211 */ /* 0x080fe400020f0eff */
[-C--:B------:R-:W-:Y:S01]  /*69c0*/  LEA.HI.X.SX32 R63, R63, R7.reuse, 0x1, P5 ;  /* 0x000000073f3f7211 */ /* 0x080fe200028f0eff */
[----:B-1----:R1:W-:Y:S01]  /*69d0*/  STG.E.U16 [R36.64], R16 ;  /* 0x0000001024007986 */ /* 0x0023e2000c101506 */
[-C--:B------:R-:W-:Y:S02]  /*69e0*/  IADD3 R68, P5, R99, R6.reuse, RZ ;  /* 0x0000000663447210 */ /* 0x080fe40007fbe0ff */
[----:B------:R-:W-:Y:S02]  /*69f0*/  IADD3 R90, P6, R121, R6, RZ ;  /* 0x00000006795a7210 */ /* 0x000fe40007fde0ff */
[----:B------:R-:W-:-:S02]  /*6a00*/  LEA.HI.X.SX32 R69, R69, R7, 0x1, P5 ;  /* 0x0000000745457211 */ /* 0x000fc400028f0eff */
[-C--:B------:R-:W-:Y:S02]  /*6a10*/  IADD3 R74, P5, R105, R6.reuse, RZ ;  /* 0x00000006694a7210 */ /* 0x080fe40007fbe0ff */
[-C--:B------:R-:W-:Y:S02]  /*6a20*/  IADD3 R94, P4, R125, R6.reuse, RZ ;  /* 0x000000067d5e7210 */ /* 0x080fe40007f9e0ff */
[-C--:B------:R-:W-:Y:S02]  /*6a30*/  LEA.HI.X.SX32 R75, R75, R7.reuse, 0x1, P5 ;  /* 0x000000074b4b7211 */ /* 0x080fe400028f0eff */
[----:B------:R-:W-:Y:S02]  /*6a40*/  IADD3 R80, P5, R111, R6, RZ ;  /* 0x000000066f507210 */ /* 0x000fe40007fbe0ff */
[-C--:B------:R-:W-:Y:S02]  /*6a50*/  LEA.HI.X.SX32 R91, R91, R7.reuse, 0x1, P6 ;  /* 0x000000075b5b7211 */ /* 0x080fe400030f0eff */
[----:B------:R-:W-:-:S02]  /*6a60*/  LEA.HI.X.SX32 R81, R81, R7, 0x1, P5 ;  /* 0x0000000751517211 */ /* 0x000fc400028f0eff */
[-C--:B------:R-:W-:Y:S02]  /*6a70*/  IADD3 R86, P5, R117, R6.reuse, RZ ;  /* 0x0000000675567210 */ /* 0x080fe40007fbe0ff */
[-C--:B------:R-:W-:Y:S02]  /*6a80*/  LEA.HI.X.SX32 R95, R95, R7.reuse, 0x1, P4 ;  /* 0x000000075f5f7211 */ /* 0x080fe400020f0eff */
[-C--:B------:R-:W-:Y:S02]  /*6a90*/  LEA.HI.X.SX32 R87, R87, R7.reuse, 0x1, P5 ;  /* 0x0000000757577211 */ /* 0x080fe400028f0eff */
[----:B------:R-:W-:Y:S02]  /*6aa0*/  IADD3 R92, P5, R123, R6, RZ ;  /* 0x000000067b5c7210 */ /* 0x000fe40007fbe0ff */
[----:B--2---:R-:W-:Y:S02]  /*6ab0*/  PRMT R13, R28, 0x7632, R13 ;  /* 0x000076321c0d7816 */ /* 0x004fe4000000000d */
[----:B------:R-:W-:-:S02]  /*6ac0*/  LEA.HI.X.SX32 R93, R93, R7, 0x1, P5 ;  /* 0x000000075d5d7211 */ /* 0x000fc400028f0eff */
[----:B------:R-:W-:Y:S02]  /*6ad0*/  PRMT R7, R16, 0x7632, R7 ;  /* 0x0000763210077816 */ /* 0x000fe40000000007 */
[----:B0-----:R-:W-:Y:S02]  /*6ae0*/  PRMT R25, R32, 0x7632, R25 ;  /* 0x0000763220197816 */ /* 0x001fe40000000019 */
[----:B------:R-:W-:Y:S01]  /*6af0*/  PRMT R27, R9, 0x7632, R27 ;  /* 0x00007632091b7816 */ /* 0x000fe2000000001b */
[----:B------:R0:W-:Y:S01]  /*6b00*/  STG.E.U16 [R38.64], R7 ;  /* 0x0000000726007986 */ /* 0x0001e2000c101506 */
[----:B------:R-:W-:Y:S02]  /*6b10*/  PRMT R4, R17, 0x7632, R4 ;  /* 0x0000763211047816 */ /* 0x000fe40000000004 */
[----:B------:R-:W-:Y:S01]  /*6b20*/  PRMT R6, R29, 0x7632, R6 ;  /* 0x000076321d067816 */ /* 0x000fe20000000006 */
[----:B------:R2:W-:Y:S01]  /*6b30*/  STG.E.U16 [R40.64], R28 ;  /* 0x0000001c28007986 */ /* 0x0005e2000c101506 */
[----:B------:R-:W-:-:S02]  /*6b40*/  PRMT R8, R10, 0x7632, R8 ;  /* 0x000076320a087816 */ /* 0x000fc40000000008 */
[----:B-1----:R-:W-:Y:S01]  /*6b50*/  PRMT R37, R30, 0x7632, R37 ;  /* 0x000076321e257816 */ /* 0x002fe20000000025 */
[----:B------:R1:W-:Y:S01]  /*6b60*/  STG.E.U16 [R42.64], R13 ;  /* 0x0000000d2a007986 */ /* 0x0003e2000c101506 */
[----:B------:R-:W-:-:S03]  /*6b70*/  FSEL R21, R21, -INF , P1 ;  /* 0xff80000015157808 */ /* 0x000fc60000800000 */
[----:B------:R3:W-:Y:S01]  /*6b80*/  STG.E.U16 [R44.64], R32 ;  /* 0x000000202c007986 */ /* 0x0007e2000c101506 */
[----:B0-----:R-:W-:Y:S02]  /*6b90*/  PRMT R7, R33, 0x7632, R7 ;  /* 0x0000763221077816 */ /* 0x001fe40000000007 */
[----:B------:R-:W-:Y:S01]  /*6ba0*/  PRMT R39, R34, 0x7632, R39 ;  /* 0x0000763222277816 */ /* 0x000fe20000000027 */
[----:B------:R0:W-:Y:S01]  /*6bb0*/  STG.E.U16 [R46.64], R25 ;  /* 0x000000192e007986 */ /* 0x0001e2000c101506 */
[----:B--2---:R-:W-:-:S03]  /*6bc0*/  PRMT R41, R11, 0x7632, R41 ;  /* 0x000076320b297816 */ /* 0x004fc60000000029 */
[----:B------:R2:W-:Y:S01]  /*6bd0*/  STG.E.U16 [R48.64], R9 ;  /* 0x0000000930007986 */ /* 0x0005e2000c101506 */
[----:B-1----:R-:W-:-:S03]  /*6be0*/  PRMT R43, R19, 0x7632, R43 ;  /* 0x00007632132b7816 */ /* 0x002fc6000000002b */
[----:B------:R-:W-:Y:S01]  /*6bf0*/  STG.E.U16 [R50.64], R27 ;  /* 0x0000001b32007986 */ /* 0x000fe2000c101506 */
[----:B---3--:R-:W-:-:S03]  /*6c00*/  PRMT R45, R31, 0x7632, R45 ;  /* 0x000076321f2d7816 */ /* 0x008fc6000000002d */
[----:B------:R-:W-:Y:S01]  /*6c10*/  STG.E.U16 [R52.64], R17 ;  /* 0x0000001134007986 */ /* 0x000fe2000c101506 */
[----:B0-----:R-:W-:-:S03]  /*6c20*/  PRMT R47, R35, 0x7632, R47 ;  /* 0x00007632232f7816 */ /* 0x001fc6000000002f */
[----:B------:R0:W-:Y:S01]  /*6c30*/  STG.E.U16 [R54.64], R4 ;  /* 0x0000000436007986 */ /* 0x0001e2000c101506 */
[----:B--2---:R-:W-:-:S03]  /*6c40*/  PRMT R9, R18, 0x7632, R9 ;  /* 0x0000763212097816 */ /* 0x004fc60000000009 */
[----:B------:R-:W-:Y:S04]  /*6c50*/  STG.E.U16 [R56.64], R29 ;  /* 0x0000001d38007986 */ /* 0x000fe8000c101506 */
[----:B------:R-:W-:Y:S04]  /*6c60*/  STG.E.U16 [R58.64], R6 ;  /* 0x000000063a007986 */ /* 0x000fe8000c101506 */
[----:B------:R-:W-:Y:S01]  /*6c70*/  STG.E.U16 [R60.64], R33 ;  /* 0x000000213c007986 */ /* 0x000fe2000c101506 */
[----:B0-----:R-:W-:-:S03]  /*6c80*/  IMAD.HI R4, R3, 0x4, RZ ;  /* 0x0000000403047827 */ /* 0x001fc600078e02ff */
[----:B------:R0:W-:Y:S04]  /*6c90*/  STG.E.U16 [R62.64], R7 ;  /* 0x000000073e007986 */ /* 0x0001e8000c101506 */
[----:B------:R-:W-:Y:S04]  /*6ca0*/  STG.E.U16 [R64.64], R10 ;  /* 0x0000000a40007986 */ /* 0x000fe8000c101506 */
[----:B------:R1:W-:Y:S04]  /*6cb0*/  STG.E.U16 [R66.64], R8 ;  /* 0x0000000842007986 */ /* 0x0003e8000c101506 */
[----:B------:R-:W-:Y:S01]  /*6cc0*/  STG.E.U16 [R68.64], R18 ;  /* 0x0000001244007986 */ /* 0x000fe2000c101506 */
[----:B0-----:R-:W-:-:S02]  /*6cd0*/  FSEL R7, R0, -INF , P3 ;  /* 0xff80000000077808 */ /* 0x001fc40001800000 */
[----:B------:R-:W-:Y:S01]  /*6ce0*/  SHF.L.U32 R0, R2, 0x2, RZ ;  /* 0x0000000202007819 */ /* 0x000fe200000006ff */
[----:B------:R0:W-:Y:S04]  /*6cf0*/  STG.E.U16 [R70.64], R9 ;  /* 0x0000000946007986 */ /* 0x0001e8000c101506 */
[----:B------:R-:W-:Y:S01]  /*6d00*/  STG.E.U16 [R72.64], R30 ;  /* 0x0000001e48007986 */ /* 0x000fe2000c101506 */
[----:B-1----:R-:W-:-:S03]  /*6d10*/  FFMA R8, R21, 0.69314718246459960938, R24 ;  /* 0x3f31721815087823 */ /* 0x002fc60000000018 */
[----:B------:R-:W-:Y:S04]  /*6d20*/  STG.E.U16 [R74.64], R37 ;  /* 0x000000254a007986 */ /* 0x000fe8000c101506 */
[----:B------:R-:W-:Y:S01]  /*6d30*/  STG.E.U16 [R76.64], R34 ;  /* 0x000000224c007986 */ /* 0x000fe2000c101506 */
[----:B0-----:R-:W-:Y:S01]  /*6d40*/  FSEL R9, R22, -INF , P0 ;  /* 0xff80000016097808 */ /* 0x001fe20000000000 */
[----:B------:R-:W-:Y:S02]  /*6d50*/  FFMA R22, R7, 0.69314718246459960938, R20 ;  /* 0x3f31721807167823 */ /* 0x000fe40000000014 */
[----:B------:R-:W-:Y:S01]  /*6d60*/  STG.E.U16 [R78.64], R39 ;  /* 0x000000274e007986 */ /* 0x000fe2000c101506 */
[----:B------:R-:W-:Y:S02]  /*6d70*/  IMAD.SHL.U32 R7, R3, 0x4, RZ ;  /* 0x0000000403077824 */ /* 0x000fe400078e00ff */
[----:B------:R-:W-:Y:S01]  /*6d80*/  FFMA R9, R9, 0.69314718246459960938, R26 ;  /* 0x3f31721809097823 */ /* 0x000fe2000000001a */
[----:B------:R-:W-:Y:S01]  /*6d90*/  STG.E.U16 [R80.64], R11 ;  /* 0x0000000b50007986 */ /* 0x000fe2000c101506 */
[----:B------:R-:W-:Y:S01]  /*6da0*/  IMAD.HI R3, R2, 0x4, RZ ;  /* 0x0000000402037827 */ /* 0x000fe200078e02ff */
[----:B------:R-:W-:-:S02]  /*6db0*/  IADD3 R2, P0, P1, R7, c[0x0][0x180], R0 ;  /* 0x0000600007027a10 */ /* 0x000fc4000791e000 */
[----:B------:R-:W-:Y:S02]  /*6dc0*/  STG.E.U16 [R82.64], R41 ;  /* 0x0000002952007986 */ /* 0x000fe4000c101506 */
[----:B------:R-:W-:Y:S02]  /*6dd0*/  IADD3.X R3, R4, c[0x0][0x184], R3, P0, P1 ;  /* 0x0000610004037a10 */ /* 0x000fe400007e2403 */
[----:B------:R-:W-:Y:S04]  /*6de0*/  STG.E.U16 [R84.64], R19 ;  /* 0x0000001354007986 */ /* 0x000fe8000c101506 */
[----:B------:R-:W-:Y:S04]  /*6df0*/  STG.E.U16 [R86.64], R43 ;  /* 0x0000002b56007986 */ /* 0x000fe8000c101506 */
[----:B------:R-:W-:Y:S04]  /*6e00*/  STG.E.U16 [R88.64], R31 ;  /* 0x0000001f58007986 */ /* 0x000fe8000c101506 */
[----:B------:R-:W-:Y:S04]  /*6e10*/  STG.E.U16 [R90.64], R45 ;  /* 0x0000002d5a007986 */ /* 0x000fe8000c101506 */
[----:B------:R-:W-:Y:S04]  /*6e20*/  STG.E.U16 [R92.64], R35 ;  /* 0x000000235c007986 */ /* 0x000fe8000c101506 */
[----:B------:R-:W-:Y:S04]  /*6e30*/  STG.E.U16 [R94.64], R47 ;  /* 0x0000002f5e007986 */ /* 0x000fe8000c101506 */
[----:B------:R-:W-:Y:S06]  /*6e40*/  BAR.SYNC.DEFER_BLOCKING 0x0 ;  /* 0x0000000000007b1d */ /* 0x000fec0000010000 */
[----:B------:R-:W-:Y:S04]  /*6e50*/  STS.64 [R15], R22 ;  /* 0x000000160f007388 */ /* 0x000fe80000000a00 */
[----:B------:R-:W-:Y:S04]  /*6e60*/  STS.64 [R15+0x100], R8 ;  /* 0x000100080f007388 */ /* 0x000fe80000000a00 */
[----:B------:R-:W-:Y:S06]  /*6e70*/  BAR.SYNC.DEFER_BLOCKING 0x0 ;  /* 0x0000000000007b1d */ /* 0x000fec0000010000 */
[----:B------:R-:W0:Y:S04]  /*6e80*/  LDS R5, [R5] ;  /* 0x0000000005057984 */ /* 0x000e280000000800 */
[----:B0-----:R-:W-:Y:S01]  /*6e90*/  STG.E [R2.64], R5 ;  /* 0x0000000502007986 */ /* 0x001fe2000c101906 */
[----:B------:R-:W-:Y:S05]  /*6ea0*/  EXIT ;  /* 0x000000000000794d */ /* 0x000fea0003800000 */
.L_x_2:
[----:B------:R-:W-:-:S00]  /*6eb0*/  BRA `(.L_x_2) ;  /* 0xfffffff000007947 */ /* 0x000fc0000383ffff */
[----:B------:R-:W-:-:S00]  /*6ec0*/  NOP ;  /* 0x0000000000007918 */ /* 0x000fc00000000000 */
        /* <DEDUP_REMOVED lines=11> */
.L_x_3:


//--------------------- .nv.global.init           --------------------------
	.section	.nv.global.init,"aw",@progbits
.nv.global.init:
	.type		_$_str,@object
	.size		_$_str,(.L_0 - _$_str)
_$_str:
        /*0000*/ 	.byte	0x5f, 0x5f, 0x43, 0x55, 0x44, 0x41, 0x5f, 0x46, 0x54, 0x5a, 0x00
.L_0:


//--------------------- .nv.shared.attn_fwd       --------------------------
	.section	.nv.shared.attn_fwd,"aw",@nobits
	.sectionflags	@""
	.align	16
